// auto-generated by cutlass_sweep.gemm — config: {"arch": "sm_100", "cluster_m": 1, "cluster_n": 4, "dtype": "fp16", "dtype_b": "fp16", "layout": "nt", "stages": 0, "tile_k": 64, "tile_m": 128, "tile_n": 128}
#include "cutlass/cutlass.h"
#include "cutlass/gemm/collective/collective_builder.hpp"
#include "cutlass/gemm/device/gemm_universal_adapter.h"
#include "cutlass/gemm/kernel/gemm_universal.hpp"
#include "cutlass/epilogue/collective/collective_builder.hpp"

using ElemA = cutlass::half_t;
using ElemB = cutlass::half_t;
using ElemCD = cutlass::half_t;
using Acc  = float;
using TileShape    = cute::Shape<cute::_128, cute::_128, cute::_64>;
using ClusterShape = cute::Shape<cute::_1, cute::_4, cute::_1>;

using CollectiveEpilogue = typename cutlass::epilogue::collective::CollectiveBuilder<
    cutlass::arch::Sm100, cutlass::arch::OpClassTensorOp,
    TileShape, ClusterShape,
    cutlass::epilogue::collective::EpilogueTileAuto,
    Acc, Acc,
    ElemCD, cutlass::layout::RowMajor, 128 / cutlass::sizeof_bits<ElemCD>::value,
    ElemCD, cutlass::layout::RowMajor, 128 / cutlass::sizeof_bits<ElemCD>::value,
    cutlass::epilogue::collective::EpilogueScheduleAuto
  >::CollectiveOp;

using CollectiveMainloop = typename cutlass::gemm::collective::CollectiveBuilder<
    cutlass::arch::Sm100, cutlass::arch::OpClassTensorOp,
    ElemA, cutlass::layout::RowMajor, 128 / cutlass::sizeof_bits<ElemA>::value,
    ElemB, cutlass::layout::ColumnMajor, 128 / cutlass::sizeof_bits<ElemB>::value,
    Acc,
    TileShape, ClusterShape,
    cutlass::gemm::collective::StageCountAutoCarveout<static_cast<int>(sizeof(typename CollectiveEpilogue::SharedStorage))>,
    cutlass::gemm::collective::KernelScheduleAuto
  >::CollectiveOp;

using GemmKernel = cutlass::gemm::kernel::GemmUniversal<
    cute::Shape<int,int,int,int>,
    CollectiveMainloop,
    CollectiveEpilogue
>;
using Gemm = cutlass::gemm::device::GemmUniversalAdapter<GemmKernel>;

// Force the device kernel symbol into the cubin without needing a host main.
auto* _anchor = &cutlass::device_kernel<GemmKernel>;


// ===== COMPILED SASS (sm_100a) =====

	.target	sm_100a

	.elftype	@"ET_EXEC"


//--------------------- .note.nv.tkinfo           --------------------------
	.section	.note.nv.tkinfo,"",@"SHT_NOTE"
	.sectionflags	@"SHF_NOTE_NV_TKINFO"
	.tkinfo
        /*0018*/ 	.word	0x00000002
        /*0030*/ 	.string	""
        /*0030*/ 	.string	"ptxas"
        /*0030*/ 	.string	"Cuda compilation tools, release 13.0, V13.0.88"
        /*0030*/ 	.string	"Build cuda_13.0.r13.0/compiler.36424714_0"
        /*0030*/ 	.string	"-arch sm_100a -m 64 "



//--------------------- .note.nv.cuinfo           --------------------------
	.section	.note.nv.cuinfo,"",@"SHT_NOTE"
	.sectionflags	@"SHF_NOTE_NV_CUINFO"
        /*0018*/ 	.short	0x0002
        /*001a*/ 	.short	0x0064
        /*001c*/ 	.short	0x0082
	.zero		2


//--------------------- .nv.info                  --------------------------
	.section	.nv.info,"",@"SHT_CUDA_INFO"
	.align	4


	//----- nvinfo : EIATTR_REGCOUNT
	.align		4
        /*0000*/ 	.byte	0x04, 0x2f
        /*0002*/ 	.short	(.L_19 - .L_18)
	.align		4
.L_18:
        /*0004*/ 	.word	index@(_ZN7cutlass13device_kernelINS_4gemm6kernel13GemmUniversalIN4cute5tupleIJiiiiEEENS1_10collective13CollectiveMmaINS1_35MainloopSm100TmaUmmaWarpSpecializedILi6ELi2ELi4ENS5_IJNS4_1CILi1EEENSA_ILi4EEESB_EEEEENS5_IJNSA_ILi128EEESF_NSA_ILi64EEEEEENS_6half_tENS5_IJlSB_lEEESI_SJ_NS4_8TiledMMAINS4_8MMA_AtomIJNS4_20SM100_MMA_F16BF16_SSISI_SI_fLi128ELi128ELNS4_4UMMA5MajorE0ELSO_0ELNSN_7ScaleInE0ELSP_0EEEEEENS4_6LayoutINS5_IJSB_SB_SB_EEENS5_IJNSA_ILi0EEESU_SU_EEEEENS5_IJNS4_10UnderscoreESX_SX_EEEEENS4_23SM90_TMA_LOAD_MULTICASTENS4_14ComposedLayoutINS4_7SwizzleILi3ELi4ELi3EEENS4_18smem_ptr_flag_bitsILi16EEENSS_INS5_IJNSA_ILi8EEESG_EEENS5_IJSG_SB_EEEEEEEvNS4_8identityENS4_13SM90_TMA_LOADES1A_vS1B_EENS_8epilogue10collective18CollectiveEpilogueINS1E_23Sm100TmaWarpSpecializedILi4ELi2ELi32ELb1ELb0EEEJSH_NS5_IJNSS_ISF_SB_EENSS_INSA_ILi32EEESB_EEEEESI_SJ_SI_SJ_NS1E_6fusion15FusionCallbacksIS1I_NS1N_17LinearCombinationISI_fSI_fLNS_15FloatRoundStyleE2EEESH_S1M_JEEENS4_5SM1004TMEM4LOAD26SM100_TMEM_LOAD_32dp32b32xES1C_NS11_INS12_ILi2ELi4ELi3EEES15_NSS_INS5_IJS16_S1K_EEENS5_IJS1K_SB_EEEEEEENS4_39AutoVectorizingCopyWithAssumedAlignmentILi128EEENS4_14SM90_TMA_STOREES21_S23_S23_EEEvvEEEEvNT_6ParamsE)
        /*0008*/ 	.word	0x00000076


	//----- nvinfo : EIATTR_FRAME_SIZE
	.align		4
.L_19:
        /*000c*/ 	.byte	0x04, 0x11
        /*000e*/ 	.short	(.L_21 - .L_20)
	.align		4
.L_20:
        /*0010*/ 	.word	index@($__internal_2_$__cuda_sm10x_tcgen05_guardrail_trap_unallocated_columns_being_dealloced)
        /*0014*/ 	.word	0x00000000


	//----- nvinfo : EIATTR_FRAME_SIZE
	.align		4
.L_21:
        /*0018*/ 	.byte	0x04, 0x11
        /*001a*/ 	.short	(.L_23 - .L_22)
	.align		4
.L_22:
        /*001c*/ 	.word	index@($__internal_1_$__cuda_sm10x_tcgen05_guardrail_trap_phase_invalid_during_alloc)
        /*0020*/ 	.word	0x00000000


	//----- nvinfo : EIATTR_FRAME_SIZE
	.align		4
.L_23:
        /*0024*/ 	.byte	0x04, 0x11
        /*0026*/ 	.short	(.L_25 - .L_24)
	.align		4
.L_24:
        /*0028*/ 	.word	index@($__internal_0_$__cuda_sm10x_tcgen05_guardrail_trap_col_being_dealloced_not_returned_by_alloc)
        /*002c*/ 	.word	0x00000000


	//----- nvinfo : EIATTR_FRAME_SIZE
	.align		4
.L_25:
        /*0030*/ 	.byte	0x04, 0x11
        /*0032*/ 	.short	(.L_27 - .L_26)
	.align		4
.L_26:
        /*0034*/ 	.word	index@(_ZN7cutlass13device_kernelINS_4gemm6kernel13GemmUniversalIN4cute5tupleIJiiiiEEENS1_10collective13CollectiveMmaINS1_35MainloopSm100TmaUmmaWarpSpecializedILi6ELi2ELi4ENS5_IJNS4_1CILi1EEENSA_ILi4EEESB_EEEEENS5_IJNSA_ILi128EEESF_NSA_ILi64EEEEEENS_6half_tENS5_IJlSB_lEEESI_SJ_NS4_8TiledMMAINS4_8MMA_AtomIJNS4_20SM100_MMA_F16BF16_SSISI_SI_fLi128ELi128ELNS4_4UMMA5MajorE0ELSO_0ELNSN_7ScaleInE0ELSP_0EEEEEENS4_6LayoutINS5_IJSB_SB_SB_EEENS5_IJNSA_ILi0EEESU_SU_EEEEENS5_IJNS4_10UnderscoreESX_SX_EEEEENS4_23SM90_TMA_LOAD_MULTICASTENS4_14ComposedLayoutINS4_7SwizzleILi3ELi4ELi3EEENS4_18smem_ptr_flag_bitsILi16EEENSS_INS5_IJNSA_ILi8EEESG_EEENS5_IJSG_SB_EEEEEEEvNS4_8identityENS4_13SM90_TMA_LOADES1A_vS1B_EENS_8epilogue10collective18CollectiveEpilogueINS1E_23Sm100TmaWarpSpecializedILi4ELi2ELi32ELb1ELb0EEEJSH_NS5_IJNSS_ISF_SB_EENSS_INSA_ILi32EEESB_EEEEESI_SJ_SI_SJ_NS1E_6fusion15FusionCallbacksIS1I_NS1N_17LinearCombinationISI_fSI_fLNS_15FloatRoundStyleE2EEESH_S1M_JEEENS4_5SM1004TMEM4LOAD26SM100_TMEM_LOAD_32dp32b32xES1C_NS11_INS12_ILi2ELi4ELi3EEES15_NSS_INS5_IJS16_S1K_EEENS5_IJS1K_SB_EEEEEEENS4_39AutoVectorizingCopyWithAssumedAlignmentILi128EEENS4_14SM90_TMA_STOREES21_S23_S23_EEEvvEEEEvNT_6ParamsE)
        /*0038*/ 	.word	0x00000000


	//----- nvinfo : EIATTR_MIN_STACK_SIZE
	.align		4
.L_27:
        /*003c*/ 	.byte	0x04, 0x12
        /*003e*/ 	.short	(.L_29 - .L_28)
	.align		4
.L_28:
        /*0040*/ 	.word	index@(_ZN7cutlass13device_kernelINS_4gemm6kernel13GemmUniversalIN4cute5tupleIJiiiiEEENS1_10collective13CollectiveMmaINS1_35MainloopSm100TmaUmmaWarpSpecializedILi6ELi2ELi4ENS5_IJNS4_1CILi1EEENSA_ILi4EEESB_EEEEENS5_IJNSA_ILi128EEESF_NSA_ILi64EEEEEENS_6half_tENS5_IJlSB_lEEESI_SJ_NS4_8TiledMMAINS4_8MMA_AtomIJNS4_20SM100_MMA_F16BF16_SSISI_SI_fLi128ELi128ELNS4_4UMMA5MajorE0ELSO_0ELNSN_7ScaleInE0ELSP_0EEEEEENS4_6LayoutINS5_IJSB_SB_SB_EEENS5_IJNSA_ILi0EEESU_SU_EEEEENS5_IJNS4_10UnderscoreESX_SX_EEEEENS4_23SM90_TMA_LOAD_MULTICASTENS4_14ComposedLayoutINS4_7SwizzleILi3ELi4ELi3EEENS4_18smem_ptr_flag_bitsILi16EEENSS_INS5_IJNSA_ILi8EEESG_EEENS5_IJSG_SB_EEEEEEEvNS4_8identityENS4_13SM90_TMA_LOADES1A_vS1B_EENS_8epilogue10collective18CollectiveEpilogueINS1E_23Sm100TmaWarpSpecializedILi4ELi2ELi32ELb1ELb0EEEJSH_NS5_IJNSS_ISF_SB_EENSS_INSA_ILi32EEESB_EEEEESI_SJ_SI_SJ_NS1E_6fusion15FusionCallbacksIS1I_NS1N_17LinearCombinationISI_fSI_fLNS_15FloatRoundStyleE2EEESH_S1M_JEEENS4_5SM1004TMEM4LOAD26SM100_TMEM_LOAD_32dp32b32xES1C_NS11_INS12_ILi2ELi4ELi3EEES15_NSS_INS5_IJS16_S1K_EEENS5_IJS1K_SB_EEEEEEENS4_39AutoVectorizingCopyWithAssumedAlignmentILi128EEENS4_14SM90_TMA_STOREES21_S23_S23_EEEvvEEEEvNT_6ParamsE)
        /*0044*/ 	.word	0x00000000
.L_29:


//--------------------- .nv.compat                --------------------------
	.section	.nv.compat,"",@"SHT_CUDA_COMPAT_INFO"
	.align	4
        /*0000*/ 	.byte	0x02, 0x09, 0x01, 0x00, 0x02, 0x02, 0x02, 0x00, 0x02, 0x05, 0x05, 0x00, 0x03, 0x07, 0x01, 0x01
        /*0010*/ 	.byte	0x02, 0x03, 0x01, 0x00, 0x02, 0x06, 0x01, 0x00, 0x04, 0x0b, 0x08, 0x00, 0x09, 0x00, 0x00, 0x00
        /*0020*/ 	.byte	0x00, 0x00, 0x00, 0x00


//--------------------- .nv.info._ZN7cutlass13device_kernelINS_4gemm6kernel13GemmUniversalIN4cute5tupleIJiiiiEEENS1_10collective13CollectiveMmaINS1_35MainloopSm100TmaUmmaWarpSpecializedILi6ELi2ELi4ENS5_IJNS4_1CILi1EEENSA_ILi4EEESB_EEEEENS5_IJNSA_ILi128EEESF_NSA_ILi64EEEEEENS_6half_tENS5_IJlSB_lEEESI_SJ_NS4_8TiledMMAINS4_8MMA_AtomIJNS4_20SM100_MMA_F16BF16_SSISI_SI_fLi128ELi128ELNS4_4UMMA5MajorE0ELSO_0ELNSN_7ScaleInE0ELSP_0EEEEEENS4_6LayoutINS5_IJSB_SB_SB_EEENS5_IJNSA_ILi0EEESU_SU_EEEEENS5_IJNS4_10UnderscoreESX_SX_EEEEENS4_23SM90_TMA_LOAD_MULTICASTENS4_14ComposedLayoutINS4_7SwizzleILi3ELi4ELi3EEENS4_18smem_ptr_flag_bitsILi16EEENSS_INS5_IJNSA_ILi8EEESG_EEENS5_IJSG_SB_EEEEEEEvNS4_8identityENS4_13SM90_TMA_LOADES1A_vS1B_EENS_8epilogue10collective18CollectiveEpilogueINS1E_23Sm100TmaWarpSpecializedILi4ELi2ELi32ELb1ELb0EEEJSH_NS5_IJNSS_ISF_SB_EENSS_INSA_ILi32EEESB_EEEEESI_SJ_SI_SJ_NS1E_6fusion15FusionCallbacksIS1I_NS1N_17LinearCombinationISI_fSI_fLNS_15FloatRoundStyleE2EEESH_S1M_JEEENS4_5SM1004TMEM4LOAD26SM100_TMEM_LOAD_32dp32b32xES1C_NS11_INS12_ILi2ELi4ELi3EEES15_NSS_INS5_IJS16_S1K_EEENS5_IJS1K_SB_EEEEEEENS4_39AutoVectorizingCopyWithAssumedAlignmentILi128EEENS4_14SM90_TMA_STOREES21_S23_S23_EEEvvEEEEvNT_6ParamsE --------------------------
	.section	.nv.info._ZN7cutlass13device_kernelINS_4gemm6kernel13GemmUniversalIN4cute5tupleIJiiiiEEENS1_10collective13CollectiveMmaINS1_35MainloopSm100TmaUmmaWarpSpecializedILi6ELi2ELi4ENS5_IJNS4_1CILi1EEENSA_ILi4EEESB_EEEEENS5_IJNSA_ILi128EEESF_NSA_ILi64EEEEEENS_6half_tENS5_IJlSB_lEEESI_SJ_NS4_8TiledMMAINS4_8MMA_AtomIJNS4_20SM100_MMA_F16BF16_SSISI_SI_fLi128ELi128ELNS4_4UMMA5MajorE0ELSO_0ELNSN_7ScaleInE0ELSP_0EEEEEENS4_6LayoutINS5_IJSB_SB_SB_EEENS5_IJNSA_ILi0EEESU_SU_EEEEENS5_IJNS4_10UnderscoreESX_SX_EEEEENS4_23SM90_TMA_LOAD_MULTICASTENS4_14ComposedLayoutINS4_7SwizzleILi3ELi4ELi3EEENS4_18smem_ptr_flag_bitsILi16EEENSS_INS5_IJNSA_ILi8EEESG_EEENS5_IJSG_SB_EEEEEEEvNS4_8identityENS4_13SM90_TMA_LOADES1A_vS1B_EENS_8epilogue10collective18CollectiveEpilogueINS1E_23Sm100TmaWarpSpecializedILi4ELi2ELi32ELb1ELb0EEEJSH_NS5_IJNSS_ISF_SB_EENSS_INSA_ILi32EEESB_EEEEESI_SJ_SI_SJ_NS1E_6fusion15FusionCallbacksIS1I_NS1N_17LinearCombinationISI_fSI_fLNS_15FloatRoundStyleE2EEESH_S1M_JEEENS4_5SM1004TMEM4LOAD26SM100_TMEM_LOAD_32dp32b32xES1C_NS11_INS12_ILi2ELi4ELi3EEES15_NSS_INS5_IJS16_S1K_EEENS5_IJS1K_SB_EEEEEEENS4_39AutoVectorizingCopyWithAssumedAlignmentILi128EEENS4_14SM90_TMA_STOREES21_S23_S23_EEEvvEEEEvNT_6ParamsE,"",@"SHT_CUDA_INFO"
	.sectionflags	@""
	.align	4


	//----- nvinfo : EIATTR_CUDA_API_VERSION
	.align		4
        /*0000*/ 	.byte	0x04, 0x37
        /*0002*/ 	.short	(.L_31 - .L_30)
.L_30:
        /*0004*/ 	.word	0x00000082


	//----- nvinfo : EIATTR_KPARAM_INFO
	.align		4
.L_31:
        /*0008*/ 	.byte	0x04, 0x17
        /*000a*/ 	.short	(.L_33 - .L_32)
.L_32:
        /*000c*/ 	.word	0x00000000
        /*0010*/ 	.short	0x0000
        /*0012*/ 	.short	0x0000
        /*0014*/ 	.byte	0x00, 0xf0, 0x01, 0x20


	//----- nvinfo : EIATTR_AT_ENTRY_FRAGMENTS
	.align		4
.L_33:
        /*0018*/ 	.byte	0x04, 0x4f
        /*001a*/ 	.short	(.L_35 - .L_34)


	//   ....[0]....
.L_34:
        /*001c*/ 	.word	0x00000006


	//----- nvinfo : EIATTR_RESERVED_SMEM_USED
	.align		4
.L_35:
        /*0020*/ 	.byte	0x01, 0x41
	.zero		2


	//----- nvinfo : EIATTR_SPARSE_MMA_MASK
	.align		4
        /*0024*/ 	.byte	0x03, 0x50
        /*0026*/ 	.short	0x0000


	//----- nvinfo : EIATTR_TCGEN05_1CTA_USED
	.align		4
        /*0028*/ 	.byte	0x01, 0x51
	.zero		2


	//----- nvinfo : EIATTR_MAXREG_COUNT
	.align		4
        /*002c*/ 	.byte	0x03, 0x1b
        /*002e*/ 	.short	0x00ff


	//----- nvinfo : EIATTR_NUM_BARRIERS
	.align		4
        /*0030*/ 	.byte	0x02, 0x4c
        /*0032*/ 	.byte	0x07
	.zero		1


	//----- nvinfo : EIATTR_EXTERNS
	.align		4
        /*0034*/ 	.byte	0x04, 0x0f
        /*0036*/ 	.short	(.L_37 - .L_36)


	//   ....[0]....
	.align		4
.L_36:
        /*0038*/ 	.word	index@(__assertfail)


	//----- nvinfo : EIATTR_MERCURY_ISA_VERSION
	.align		4
.L_37:
        /*003c*/ 	.byte	0x03, 0x5f
        /*003e*/ 	.short	0x0101


	//----- nvinfo : EIATTR_INT_WARP_WIDE_INSTR_OFFSETS
	.align		4
        /*0040*/ 	.byte	0x04, 0x31
        /*0042*/ 	.short	(.L_39 - .L_38)


	//   ....[0]....
.L_38:
        /*0044*/ 	.word	0x00003e40


	//   ....[1]....
        /*0048*/ 	.word	0x00003e60


	//   ....[2]....
        /*004c*/ 	.word	0x00003e90


	//   ....[3]....
        /*0050*/ 	.word	0x000049d0


	//   ....[4]....
        /*0054*/ 	.word	0x00004a40


	//   ....[5]....
        /*0058*/ 	.word	0x00004b20


	//   ....[6]....
        /*005c*/ 	.word	0x00004ba0


	//   ....[7]....
        /*0060*/ 	.word	0x00004ca0


	//   ....[8]....
        /*0064*/ 	.word	0x00004d20


	//   ....[9]....
        /*0068*/ 	.word	0x00004e10


	//   ....[10]....
        /*006c*/ 	.word	0x00004ec0


	//----- nvinfo : EIATTR_COOP_GROUP_MASK_REGIDS
	.align		4
.L_39:
        /*0070*/ 	.byte	0x04, 0x29
        /*0072*/ 	.short	(.L_41 - .L_40)


	//   ....[0]....
.L_40:
        /*0074*/ 	.word	0xffffffff


	//   ....[1]....
        /*0078*/ 	.word	0xffffffff


	//   ....[2]....
        /*007c*/ 	.word	0xffffffff


	//   ....[3]....
        /*0080*/ 	.word	0xffffffff


	//   ....[4]....
        /*0084*/ 	.word	0xffffffff


	//   ....[5]....
        /*0088*/ 	.word	0xffffffff


	//   ....[6]....
        /*008c*/ 	.word	0xffffffff


	//   ....[7]....
        /*0090*/ 	.word	0xffffffff


	//   ....[8]....
        /*0094*/ 	.word	0xffffffff


	//   ....[9]....
        /*0098*/ 	.word	0xffffffff


	//   ....[10]....
        /*009c*/ 	.word	0xffffffff


	//   ....[11]....
        /*00a0*/ 	.word	0xffffffff


	//   ....[12]....
        /*00a4*/ 	.word	0xffffffff


	//   ....[13]....
        /*00a8*/ 	.word	0xffffffff


	//----- nvinfo : EIATTR_COOP_GROUP_INSTR_OFFSETS
	.align		4
.L_41:
        /*00ac*/ 	.byte	0x04, 0x28
        /*00ae*/ 	.short	(.L_43 - .L_42)


	//   ....[0]....
.L_42:
        /*00b0*/ 	.word	0x00000080


	//   ....[1]....
        /*00b4*/ 	.word	0x000004f0


	//   ....[2]....
        /*00b8*/ 	.word	0x000006e0


	//   ....[3]....
        /*00bc*/ 	.word	0x00000880


	//   ....[4]....
        /*00c0*/ 	.word	0x00000980


	//   ....[5]....
        /*00c4*/ 	.word	0x00000af0


	//   ....[6]....
        /*00c8*/ 	.word	0x00000c90


	//   ....[7]....
        /*00cc*/ 	.word	0x00000e40


	//   ....[8]....
        /*00d0*/ 	.word	0x000020c0


	//   ....[9]....
        /*00d4*/ 	.word	0x00003090


	//   ....[10]....
        /*00d8*/ 	.word	0x000032a0


	//   ....[11]....
        /*00dc*/ 	.word	0x000032d0


	//   ....[12]....
        /*00e0*/ 	.word	0x00003d20


	//   ....[13]....
        /*00e4*/ 	.word	0x00003f50


	//----- nvinfo : EIATTR_VRC_CTA_INIT_COUNT
	.align		4
.L_43:
        /*00e8*/ 	.byte	0x02, 0x4a
        /*00ea*/ 	.byte	0x80
	.zero		1


	//----- nvinfo : EIATTR_SYSCALL_OFFSETS
	.align		4
        /*00ec*/ 	.byte	0x04, 0x46
        /*00ee*/ 	.short	(.L_45 - .L_44)


	//   ....[0]....
.L_44:
        /*00f0*/ 	.word	0x00005b10


	//   ....[1]....
        /*00f4*/ 	.word	0x00005c00


	//   ....[2]....
        /*00f8*/ 	.word	0x000063d0


	//   ....[3]....
        /*00fc*/ 	.word	0x00007050


	//   ....[4]....
        /*0100*/ 	.word	0x00007cb0


	//   ....[5]....
        /*0104*/ 	.word	0x00008910


	//----- nvinfo : EIATTR_MBARRIER_INSTR_OFFSETS
	.align		4
.L_45:
        /*0108*/ 	.byte	0x04, 0x39
        /*010a*/ 	.short	(.L_47 - .L_46)


	//   ....[0]....
.L_46:
        /*010c*/ 	.word	0x00000610
        /*0110*/ 	.word	0x000000ff
        /*0114*/ 	.word	0x00000000
        /*0118*/ 	.short	0x0100
        /*011a*/ 	.byte	0x04
	.zero		1


	//   ....[1]....
        /*011c*/ 	.word	0x00000620
        /*0120*/ 	.word	0x000000ff
        /*0124*/ 	.word	0x00000030
        /*0128*/ 	.short	0x0100
        /*012a*/ 	.byte	0x04
	.zero		1


	//   ....[2]....
        /*012c*/ 	.word	0x00000630
        /*0130*/ 	.word	0x000000ff
        /*0134*/ 	.word	0x00000008
        /*0138*/ 	.short	0x0100
        /*013a*/ 	.byte	0x04
	.zero		1


	//   ....[3]....
        /*013c*/ 	.word	0x00000640
        /*0140*/ 	.word	0x000000ff
        /*0144*/ 	.word	0x00000038
        /*0148*/ 	.short	0x0100
        /*014a*/ 	.byte	0x04
	.zero		1


	//   ....[4]....
        /*014c*/ 	.word	0x00000650
        /*0150*/ 	.word	0x000000ff
        /*0154*/ 	.word	0x00000010
        /*0158*/ 	.short	0x0100
        /*015a*/ 	.byte	0x04
	.zero		1


	//   ....[5]....
        /*015c*/ 	.word	0x00000660
        /*0160*/ 	.word	0x000000ff
        /*0164*/ 	.word	0x00000040
        /*0168*/ 	.short	0x0100
        /*016a*/ 	.byte	0x04
	.zero		1


	//   ....[6]....
        /*016c*/ 	.word	0x00000670
        /*0170*/ 	.word	0x000000ff
        /*0174*/ 	.word	0x00000018
        /*0178*/ 	.short	0x0100
        /*017a*/ 	.byte	0x04
	.zero		1


	//   ....[7]....
        /*017c*/ 	.word	0x00000680
        /*0180*/ 	.word	0x000000ff
        /*0184*/ 	.word	0x00000048
        /*0188*/ 	.short	0x0100
        /*018a*/ 	.byte	0x04
	.zero		1


	//   ....[8]....
        /*018c*/ 	.word	0x00000690
        /*0190*/ 	.word	0x000000ff
        /*0194*/ 	.word	0x00000020
        /*0198*/ 	.short	0x0100
        /*019a*/ 	.byte	0x04
	.zero		1


	//   ....[9]....
        /*019c*/ 	.word	0x000006a0
        /*01a0*/ 	.word	0x000000ff
        /*01a4*/ 	.word	0x00000050
        /*01a8*/ 	.short	0x0100
        /*01aa*/ 	.byte	0x04
	.zero		1


	//   ....[10]....
        /*01ac*/ 	.word	0x000006b0
        /*01b0*/ 	.word	0x000000ff
        /*01b4*/ 	.word	0x00000028
        /*01b8*/ 	.short	0x0100
        /*01ba*/ 	.byte	0x04
	.zero		1


	//   ....[11]....
        /*01bc*/ 	.word	0x000006c0
        /*01c0*/ 	.word	0x000000ff
        /*01c4*/ 	.word	0x00000058
        /*01c8*/ 	.short	0x0100
        /*01ca*/ 	.byte	0x04
	.zero		1


	//   ....[12]....
        /*01cc*/ 	.word	0x000007f0
        /*01d0*/ 	.word	0x000000ff
        /*01d4*/ 	.word	0x00000060
        /*01d8*/ 	.short	0x0100
        /*01da*/ 	.byte	0x04
	.zero		1


	//   ....[13]....
        /*01dc*/ 	.word	0x00000800
        /*01e0*/ 	.word	0x000000ff
        /*01e4*/ 	.word	0x00000080
        /*01e8*/ 	.short	0x0100
        /*01ea*/ 	.byte	0x04
	.zero		1


	//   ....[14]....
        /*01ec*/ 	.word	0x00000810
        /*01f0*/ 	.word	0x000000ff
        /*01f4*/ 	.word	0x00000068
        /*01f8*/ 	.short	0x0100
        /*01fa*/ 	.byte	0x04
	.zero		1


	//   ....[15]....
        /*01fc*/ 	.word	0x00000820
        /*0200*/ 	.word	0x000000ff
        /*0204*/ 	.word	0x00000088
        /*0208*/ 	.short	0x0100
        /*020a*/ 	.byte	0x04
	.zero		1


	//   ....[16]....
        /*020c*/ 	.word	0x00000830
        /*0210*/ 	.word	0x000000ff
        /*0214*/ 	.word	0x00000070
        /*0218*/ 	.short	0x0100
        /*021a*/ 	.byte	0x04
	.zero		1


	//   ....[17]....
        /*021c*/ 	.word	0x00000840
        /*0220*/ 	.word	0x000000ff
        /*0224*/ 	.word	0x00000090
        /*0228*/ 	.short	0x0100
        /*022a*/ 	.byte	0x04
	.zero		1


	//   ....[18]....
        /*022c*/ 	.word	0x00000850
        /*0230*/ 	.word	0x000000ff
        /*0234*/ 	.word	0x00000078
        /*0238*/ 	.short	0x0100
        /*023a*/ 	.byte	0x04
	.zero		1


	//   ....[19]....
        /*023c*/ 	.word	0x00000860
        /*0240*/ 	.word	0x000000ff
        /*0244*/ 	.word	0x00000098
        /*0248*/ 	.short	0x0100
        /*024a*/ 	.byte	0x04
	.zero		1


	//   ....[20]....
        /*024c*/ 	.word	0x00000950
        /*0250*/ 	.word	0x000000ff
        /*0254*/ 	.word	0x000000a0
        /*0258*/ 	.short	0x0100
        /*025a*/ 	.byte	0x06
	.zero		1


	//   ....[21]....
        /*025c*/ 	.word	0x00000960
        /*0260*/ 	.word	0x000000ff
        /*0264*/ 	.word	0x000000a8
        /*0268*/ 	.short	0x0100
        /*026a*/ 	.byte	0x06
	.zero		1


	//   ....[22]....
        /*026c*/ 	.word	0x00000aa0
        /*0270*/ 	.word	0x000000ff
        /*0274*/ 	.word	0x000000b0
        /*0278*/ 	.short	0x0100
        /*027a*/ 	.byte	0x06
	.zero		1


	//   ....[23]....
        /*027c*/ 	.word	0x00000ab0
        /*0280*/ 	.word	0x000000ff
        /*0284*/ 	.word	0x000000c0
        /*0288*/ 	.short	0x0100
        /*028a*/ 	.byte	0x06
	.zero		1


	//   ....[24]....
        /*028c*/ 	.word	0x00000ac0
        /*0290*/ 	.word	0x000000ff
        /*0294*/ 	.word	0x000000b8
        /*0298*/ 	.short	0x0100
        /*029a*/ 	.byte	0x06
	.zero		1


	//   ....[25]....
        /*029c*/ 	.word	0x00000ad0
        /*02a0*/ 	.word	0x000000ff
        /*02a4*/ 	.word	0x000000c8
        /*02a8*/ 	.short	0x0100
        /*02aa*/ 	.byte	0x06
	.zero		1


	//   ....[26]....
        /*02ac*/ 	.word	0x00000c00
        /*02b0*/ 	.word	0x000000ff
        /*02b4*/ 	.word	0x000000d0
        /*02b8*/ 	.short	0x0100
        /*02ba*/ 	.byte	0x04
	.zero		1


	//   ....[27]....
        /*02bc*/ 	.word	0x00000c10
        /*02c0*/ 	.word	0x000000ff
        /*02c4*/ 	.word	0x000000f0
        /*02c8*/ 	.short	0x0100
        /*02ca*/ 	.byte	0x04
	.zero		1


	//   ....[28]....
        /*02cc*/ 	.word	0x00000c20
        /*02d0*/ 	.word	0x000000ff
        /*02d4*/ 	.word	0x000000d8
        /*02d8*/ 	.short	0x0100
        /*02da*/ 	.byte	0x04
	.zero		1


	//   ....[29]....
        /*02dc*/ 	.word	0x00000c30
        /*02e0*/ 	.word	0x000000ff
        /*02e4*/ 	.word	0x000000f8
        /*02e8*/ 	.short	0x0100
        /*02ea*/ 	.byte	0x04
	.zero		1


	//   ....[30]....
        /*02ec*/ 	.word	0x00000c40
        /*02f0*/ 	.word	0x000000ff
        /*02f4*/ 	.word	0x000000e0
        /*02f8*/ 	.short	0x0100
        /*02fa*/ 	.byte	0x04
	.zero		1


	//   ....[31]....
        /*02fc*/ 	.word	0x00000c50
        /*0300*/ 	.word	0x000000ff
        /*0304*/ 	.word	0x00000100
        /*0308*/ 	.short	0x0100
        /*030a*/ 	.byte	0x04
	.zero		1


	//   ....[32]....
        /*030c*/ 	.word	0x00000c60
        /*0310*/ 	.word	0x000000ff
        /*0314*/ 	.word	0x000000e8
        /*0318*/ 	.short	0x0100
        /*031a*/ 	.byte	0x04
	.zero		1


	//   ....[33]....
        /*031c*/ 	.word	0x00000c70
        /*0320*/ 	.word	0x000000ff
        /*0324*/ 	.word	0x00000108
        /*0328*/ 	.short	0x0100
        /*032a*/ 	.byte	0x04
	.zero		1


	//   ....[34]....
        /*032c*/ 	.word	0x00000d60
        /*0330*/ 	.word	0x000000ff
        /*0334*/ 	.word	0x00000110
        /*0338*/ 	.short	0x0100
        /*033a*/ 	.byte	0x04
	.zero		1


	//   ....[35]....
        /*033c*/ 	.word	0x00000d70
        /*0340*/ 	.word	0x000000ff
        /*0344*/ 	.word	0x00000120
        /*0348*/ 	.short	0x0100
        /*034a*/ 	.byte	0x04
	.zero		1


	//   ....[36]....
        /*034c*/ 	.word	0x00000d80
        /*0350*/ 	.word	0x000000ff
        /*0354*/ 	.word	0x00000118
        /*0358*/ 	.short	0x0100
        /*035a*/ 	.byte	0x04
	.zero		1


	//   ....[37]....
        /*035c*/ 	.word	0x00000d90
        /*0360*/ 	.word	0x000000ff
        /*0364*/ 	.word	0x00000128
        /*0368*/ 	.short	0x0100
        /*036a*/ 	.byte	0x04
	.zero		1


	//   ....[38]....
        /*036c*/ 	.word	0x00001940
        /*0370*/ 	.word	0x00000003
        /*0374*/ 	.word	0x00000120
        /*0378*/ 	.short	0x010a
        /*037a*/ 	.byte	0xff
	.zero		1


	//   ....[39]....
        /*037c*/ 	.word	0x00001970
        /*0380*/ 	.word	0x00000003
        /*0384*/ 	.word	0x00000110
        /*0388*/ 	.short	0x0101
        /*038a*/ 	.byte	0xff
	.zero		1


	//   ....[40]....
        /*038c*/ 	.word	0x00001a40
        /*0390*/ 	.word	0x000000ff
        /*0394*/ 	.word	0x00000030
        /*0398*/ 	.short	0x010a
        /*039a*/ 	.byte	0x04
	.zero		1


	//   ....[41]....
        /*039c*/ 	.word	0x00001ac0
        /*03a0*/ 	.word	0x000000ff
        /*03a4*/ 	.word	0x00000030
        /*03a8*/ 	.short	0x010a
        /*03aa*/ 	.byte	0x21
	.zero		1


	//   ....[42]....
        /*03ac*/ 	.word	0x00001c60
        /*03b0*/ 	.word	0x000000ff
        /*03b4*/ 	.word	0x00000030
        /*03b8*/ 	.short	0x010a
        /*03ba*/ 	.byte	0x08
	.zero		1


	//   ....[43]....
        /*03bc*/ 	.word	0x00001d70
        /*03c0*/ 	.word	0x000000ff
        /*03c4*/ 	.word	0x000000a8
        /*03c8*/ 	.short	0x0101
        /*03ca*/ 	.byte	0x06
	.zero		1


	//   ....[44]....
        /*03cc*/ 	.word	0x00001d90
        /*03d0*/ 	.word	0x000000ff
        /*03d4*/ 	.word	0x00000030
        /*03d8*/ 	.short	0x010a
        /*03da*/ 	.byte	0x04
	.zero		1


	//   ....[45]....
        /*03dc*/ 	.word	0x00001e10
        /*03e0*/ 	.word	0x000000ff
        /*03e4*/ 	.word	0x00000030
        /*03e8*/ 	.short	0x010a
        /*03ea*/ 	.byte	0x11
	.zero		1


	//   ....[46]....
        /*03ec*/ 	.word	0x00001fb0
        /*03f0*/ 	.word	0x000000ff
        /*03f4*/ 	.word	0x00000030
        /*03f8*/ 	.short	0x010a
        /*03fa*/ 	.byte	0x07
	.zero		1


	//   ....[47]....
        /*03fc*/ 	.word	0x000020f0
        /*0400*/ 	.word	0x00000003
        /*0404*/ 	.word	0x000000b0
        /*0408*/ 	.short	0x010a
        /*040a*/ 	.byte	0xff
	.zero		1


	//   ....[48]....
        /*040c*/ 	.word	0x00002240
        /*0410*/ 	.word	0x00000000
        /*0414*/ 	.word	0x00000000
        /*0418*/ 	.short	0x0101
        /*041a*/ 	.byte	0xff
	.zero		1


	//   ....[49]....
        /*041c*/ 	.word	0x000027f0
        /*0420*/ 	.word	0x000000ff
        /*0424*/ 	.word	0x00000000
        /*0428*/ 	.short	0x010a
        /*042a*/ 	.byte	0x04
	.zero		1


	//   ....[50]....
        /*042c*/ 	.word	0x00002880
        /*0430*/ 	.word	0x000000ff
        /*0434*/ 	.word	0x00000000
        /*0438*/ 	.short	0x010a
        /*043a*/ 	.byte	0x05
	.zero		1


	//   ....[51]....
        /*043c*/ 	.word	0x00002910
        /*0440*/ 	.word	0x000000ff
        /*0444*/ 	.word	0x00000000
        /*0448*/ 	.short	0x010a
        /*044a*/ 	.byte	0x05
	.zero		1


	//   ....[52]....
        /*044c*/ 	.word	0x000029a0
        /*0450*/ 	.word	0x000000ff
        /*0454*/ 	.word	0x00000000
        /*0458*/ 	.short	0x010a
        /*045a*/ 	.byte	0x05
	.zero		1


	//   ....[53]....
        /*045c*/ 	.word	0x00002a30
        /*0460*/ 	.word	0x000000ff
        /*0464*/ 	.word	0x00000000
        /*0468*/ 	.short	0x010a
        /*046a*/ 	.byte	0x05
	.zero		1


	//   ....[54]....
        /*046c*/ 	.word	0x00002ad0
        /*0470*/ 	.word	0x00000000
        /*0474*/ 	.word	0x00000000
        /*0478*/ 	.short	0x010a
        /*047a*/ 	.byte	0xff
	.zero		1


	//   ....[55]....
        /*047c*/ 	.word	0x00002bf0
        /*0480*/ 	.word	0x00000002
        /*0484*/ 	.word	0x00000110
        /*0488*/ 	.short	0x010a
        /*048a*/ 	.byte	0xff
	.zero		1


	//   ....[56]....
        /*048c*/ 	.word	0x00002c50
        /*0490*/ 	.word	0x00000004
        /*0494*/ 	.word	0x00000000
        /*0498*/ 	.short	0x0101
        /*049a*/ 	.byte	0xff
	.zero		1


	//   ....[57]....
        /*049c*/ 	.word	0x00002c70
        /*04a0*/ 	.word	0x000000ff
        /*04a4*/ 	.word	0x000000c0
        /*04a8*/ 	.short	0x010a
        /*04aa*/ 	.byte	0x04
	.zero		1


	//   ....[58]....
        /*04ac*/ 	.word	0x00002d90
        /*04b0*/ 	.word	0x00000002
        /*04b4*/ 	.word	0x000000b0
        /*04b8*/ 	.short	0x010a
        /*04ba*/ 	.byte	0xff
	.zero		1


	//   ....[59]....
        /*04bc*/ 	.word	0x00002ea0
        /*04c0*/ 	.word	0x00000002
        /*04c4*/ 	.word	0x00000000
        /*04c8*/ 	.short	0x0101
        /*04ca*/ 	.byte	0xff
	.zero		1


	//   ....[60]....
        /*04cc*/ 	.word	0x00002f30
        /*04d0*/ 	.word	0x000000ff
        /*04d4*/ 	.word	0x000000c0
        /*04d8*/ 	.short	0x0106
        /*04da*/ 	.byte	0x04
	.zero		1


	//   ....[61]....
        /*04dc*/ 	.word	0x00002f50
        /*04e0*/ 	.word	0x000000ff
        /*04e4*/ 	.word	0x000000c0
        /*04e8*/ 	.short	0x010a
        /*04ea*/ 	.byte	0x04
	.zero		1


	//   ....[62]....
        /*04ec*/ 	.word	0x00002fe0
        /*04f0*/ 	.word	0x000000ff
        /*04f4*/ 	.word	0x000000c0
        /*04f8*/ 	.short	0x0106
        /*04fa*/ 	.byte	0x07
	.zero		1


	//   ....[63]....
        /*04fc*/ 	.word	0x00003020
        /*0500*/ 	.word	0x00000000
        /*0504*/ 	.word	0x000000c0
        /*0508*/ 	.short	0x010a
        /*050a*/ 	.byte	0xff
	.zero		1


	//   ....[64]....
        /*050c*/ 	.word	0x00003570
        /*0510*/ 	.word	0x00000000
        /*0514*/ 	.word	0x000000b0
        /*0518*/ 	.short	0x010a
        /*051a*/ 	.byte	0xff
	.zero		1


	//   ....[65]....
        /*051c*/ 	.word	0x00003680
        /*0520*/ 	.word	0x00000003
        /*0524*/ 	.word	0x00000000
        /*0528*/ 	.short	0x0101
        /*052a*/ 	.byte	0xff
	.zero		1


	//   ....[66]....
        /*052c*/ 	.word	0x00003690
        /*0530*/ 	.word	0x000000ff
        /*0534*/ 	.word	0x00000000
        /*0538*/ 	.short	0x010a
        /*053a*/ 	.byte	0x04
	.zero		1


	//   ....[67]....
        /*053c*/ 	.word	0x000036b0
        /*0540*/ 	.word	0x000000ff
        /*0544*/ 	.word	0x000000f0
        /*0548*/ 	.short	0x010a
        /*054a*/ 	.byte	0x1e
	.zero		1


	//   ....[68]....
        /*054c*/ 	.word	0x00003780
        /*0550*/ 	.word	0x000000ff
        /*0554*/ 	.word	0x00000000
        /*0558*/ 	.short	0x010a
        /*055a*/ 	.byte	0x05
	.zero		1


	//   ....[69]....
        /*055c*/ 	.word	0x000038c0
        /*0560*/ 	.word	0x000000ff
        /*0564*/ 	.word	0x00000000
        /*0568*/ 	.short	0x010a
        /*056a*/ 	.byte	0x04
	.zero		1


	//   ....[70]....
        /*056c*/ 	.word	0x00003b50
        /*0570*/ 	.word	0x000000ff
        /*0574*/ 	.word	0x00000000
        /*0578*/ 	.short	0x010a
        /*057a*/ 	.byte	0x04
	.zero		1


	//   ....[71]....
        /*057c*/ 	.word	0x00003be0
        /*0580*/ 	.word	0x000000ff
        /*0584*/ 	.word	0x00000000
        /*0588*/ 	.short	0x010a
        /*058a*/ 	.byte	0x05
	.zero		1


	//   ....[72]....
        /*058c*/ 	.word	0x00003c70
        /*0590*/ 	.word	0x000000ff
        /*0594*/ 	.word	0x00000000
        /*0598*/ 	.short	0x010a
        /*059a*/ 	.byte	0x05
	.zero		1


	//   ....[73]....
        /*059c*/ 	.word	0x00003d00
        /*05a0*/ 	.word	0x000000ff
        /*05a4*/ 	.word	0x00000000
        /*05a8*/ 	.short	0x010a
        /*05aa*/ 	.byte	0x04
	.zero		1


	//   ....[74]....
        /*05ac*/ 	.word	0x000041d0
        /*05b0*/ 	.word	0x0000000c
        /*05b4*/ 	.word	0x000000b0
        /*05b8*/ 	.short	0x010a
        /*05ba*/ 	.byte	0xff
	.zero		1


	//   ....[75]....
        /*05bc*/ 	.word	0x00004340
        /*05c0*/ 	.word	0x00000000
        /*05c4*/ 	.word	0x00000000
        /*05c8*/ 	.short	0x0101
        /*05ca*/ 	.byte	0xff
	.zero		1


	//   ....[76]....
        /*05cc*/ 	.word	0x000047d0
        /*05d0*/ 	.word	0x000000ff
        /*05d4*/ 	.word	0x000000a8
        /*05d8*/ 	.short	0x010a
        /*05da*/ 	.byte	0x15
	.zero		1


	//   ....[77]....
        /*05dc*/ 	.word	0x00004950
        /*05e0*/ 	.word	0x000000ff
        /*05e4*/ 	.word	0x00000080
        /*05e8*/ 	.short	0x010a
        /*05ea*/ 	.byte	0x15
	.zero		1


	//   ....[78]....
        /*05ec*/ 	.word	0x00004ad0
        /*05f0*/ 	.word	0x000000ff
        /*05f4*/ 	.word	0x00000060
        /*05f8*/ 	.short	0x010b
        /*05fa*/ 	.byte	0x15
	.zero		1


	//   ....[79]....
        /*05fc*/ 	.word	0x00004ae0
        /*0600*/ 	.word	0x000000ff
        /*0604*/ 	.word	0x00000000
        /*0608*/ 	.short	0x0101
        /*060a*/ 	.byte	0x06
	.zero		1


	//   ....[80]....
        /*060c*/ 	.word	0x00004af0
        /*0610*/ 	.word	0x000000ff
        /*0614*/ 	.word	0x00000088
        /*0618*/ 	.short	0x010a
        /*061a*/ 	.byte	0x15
	.zero		1


	//   ....[81]....
        /*061c*/ 	.word	0x00004c50
        /*0620*/ 	.word	0x000000ff
        /*0624*/ 	.word	0x00000068
        /*0628*/ 	.short	0x010b
        /*062a*/ 	.byte	0x15
	.zero		1


	//   ....[82]....
        /*062c*/ 	.word	0x00004c60
        /*0630*/ 	.word	0x000000ff
        /*0634*/ 	.word	0x00000000
        /*0638*/ 	.short	0x0101
        /*063a*/ 	.byte	0x06
	.zero		1


	//   ....[83]....
        /*063c*/ 	.word	0x00004c70
        /*0640*/ 	.word	0x000000ff
        /*0644*/ 	.word	0x00000090
        /*0648*/ 	.short	0x010a
        /*064a*/ 	.byte	0x15
	.zero		1


	//   ....[84]....
        /*064c*/ 	.word	0x00004dc0
        /*0650*/ 	.word	0x000000ff
        /*0654*/ 	.word	0x00000070
        /*0658*/ 	.short	0x010b
        /*065a*/ 	.byte	0x15
	.zero		1


	//   ....[85]....
        /*065c*/ 	.word	0x00004dd0
        /*0660*/ 	.word	0x000000ff
        /*0664*/ 	.word	0x00000000
        /*0668*/ 	.short	0x0101
        /*066a*/ 	.byte	0x06
	.zero		1


	//   ....[86]....
        /*066c*/ 	.word	0x00004de0
        /*0670*/ 	.word	0x000000ff
        /*0674*/ 	.word	0x00000098
        /*0678*/ 	.short	0x010a
        /*067a*/ 	.byte	0x15
	.zero		1


	//   ....[87]....
        /*067c*/ 	.word	0x00004fd0
        /*0680*/ 	.word	0x000000ff
        /*0684*/ 	.word	0x00000078
        /*0688*/ 	.short	0x010b
        /*068a*/ 	.byte	0x15
	.zero		1


	//   ....[88]....
        /*068c*/ 	.word	0x00004fe0
        /*0690*/ 	.word	0x000000ff
        /*0694*/ 	.word	0x00000000
        /*0698*/ 	.short	0x0101
        /*069a*/ 	.byte	0x25
	.zero		1


	//   ....[89]....
        /*069c*/ 	.word	0x00005010
        /*06a0*/ 	.word	0x000000ff
        /*06a4*/ 	.word	0x00000080
        /*06a8*/ 	.short	0x010a
        /*06aa*/ 	.byte	0x15
	.zero		1


	//   ....[90]....
        /*06ac*/ 	.word	0x00005030
        /*06b0*/ 	.word	0x000000ff
        /*06b4*/ 	.word	0x00000088
        /*06b8*/ 	.short	0x010a
        /*06ba*/ 	.byte	0x15
	.zero		1


	//   ....[91]....
        /*06bc*/ 	.word	0x00005050
        /*06c0*/ 	.word	0x000000ff
        /*06c4*/ 	.word	0x00000090
        /*06c8*/ 	.short	0x010a
        /*06ca*/ 	.byte	0x15
	.zero		1


	//   ....[92]....
        /*06cc*/ 	.word	0x00005090
        /*06d0*/ 	.word	0x00000000
        /*06d4*/ 	.word	0x00000098
        /*06d8*/ 	.short	0x010a
        /*06da*/ 	.byte	0xff
	.zero		1


	//   ....[93]....
        /*06dc*/ 	.word	0x000053a0
        /*06e0*/ 	.word	0x00000003
        /*06e4*/ 	.word	0x000000b0
        /*06e8*/ 	.short	0x010a
        /*06ea*/ 	.byte	0xff
	.zero		1


	//   ....[94]....
        /*06ec*/ 	.word	0x00005520
        /*06f0*/ 	.word	0x00000000
        /*06f4*/ 	.word	0x00000000
        /*06f8*/ 	.short	0x0101
        /*06fa*/ 	.byte	0xff
	.zero		1


	//   ....[95]....
        /*06fc*/ 	.word	0x00006090
        /*0700*/ 	.word	0x000000ff
        /*0704*/ 	.word	0x00000060
        /*0708*/ 	.short	0x010a
        /*070a*/ 	.byte	0x2c
	.zero		1


	//   ....[96]....
        /*070c*/ 	.word	0x000060d0
        /*0710*/ 	.word	0x00000063
        /*0714*/ 	.word	0x000000d0
        /*0718*/ 	.short	0x010a
        /*071a*/ 	.byte	0xff
	.zero		1


	//   ....[97]....
        /*071c*/ 	.word	0x000061c0
        /*0720*/ 	.word	0x000000ff
        /*0724*/ 	.word	0x00000060
        /*0728*/ 	.short	0x010a
        /*072a*/ 	.byte	0x2c
	.zero		1


	//   ....[98]....
        /*072c*/ 	.word	0x000062b0
        /*0730*/ 	.word	0x00000063
        /*0734*/ 	.word	0x000000d0
        /*0738*/ 	.short	0x010a
        /*073a*/ 	.byte	0xff
	.zero		1


	//   ....[99]....
        /*073c*/ 	.word	0x00006d80
        /*0740*/ 	.word	0x00000000
        /*0744*/ 	.word	0x00000000
        /*0748*/ 	.short	0x0101
        /*074a*/ 	.byte	0xff
	.zero		1


	//   ....[100]....
        /*074c*/ 	.word	0x00006d90
        /*0750*/ 	.word	0x00000003
        /*0754*/ 	.word	0x00000060
        /*0758*/ 	.short	0x010a
        /*075a*/ 	.byte	0xff
	.zero		1


	//   ....[101]....
        /*075c*/ 	.word	0x00006e70
        /*0760*/ 	.word	0x00000003
        /*0764*/ 	.word	0x00000060
        /*0768*/ 	.short	0x010a
        /*076a*/ 	.byte	0xff
	.zero		1


	//   ....[102]....
        /*076c*/ 	.word	0x000079e0
        /*0770*/ 	.word	0x0000003d
        /*0774*/ 	.word	0x00000000
        /*0778*/ 	.short	0x0101
        /*077a*/ 	.byte	0xff
	.zero		1


	//   ....[103]....
        /*077c*/ 	.word	0x00007a00
        /*0780*/ 	.word	0x0000003e
        /*0784*/ 	.word	0x00000060
        /*0788*/ 	.short	0x010a
        /*078a*/ 	.byte	0xff
	.zero		1


	//   ....[104]....
        /*078c*/ 	.word	0x00007ad0
        /*0790*/ 	.word	0x0000003e
        /*0794*/ 	.word	0x00000060
        /*0798*/ 	.short	0x010a
        /*079a*/ 	.byte	0xff
	.zero		1


	//   ....[105]....
        /*079c*/ 	.word	0x00008640
        /*07a0*/ 	.word	0x0000003d
        /*07a4*/ 	.word	0x00000000
        /*07a8*/ 	.short	0x0101
        /*07aa*/ 	.byte	0xff
	.zero		1


	//   ....[106]....
        /*07ac*/ 	.word	0x00008660
        /*07b0*/ 	.word	0x0000003e
        /*07b4*/ 	.word	0x00000060
        /*07b8*/ 	.short	0x010a
        /*07ba*/ 	.byte	0xff
	.zero		1


	//   ....[107]....
        /*07bc*/ 	.word	0x00008730
        /*07c0*/ 	.word	0x0000003e
        /*07c4*/ 	.word	0x00000060
        /*07c8*/ 	.short	0x010a
        /*07ca*/ 	.byte	0xff
	.zero		1


	//   ....[108]....
        /*07cc*/ 	.word	0x00008a70
        /*07d0*/ 	.word	0x000000ff
        /*07d4*/ 	.word	0x00000000
        /*07d8*/ 	.short	0x0101
        /*07da*/ 	.byte	0x04
	.zero		1


	//   ....[109]....
        /*07dc*/ 	.word	0x00009300
        /*07e0*/ 	.word	0x00000002
        /*07e4*/ 	.word	0x00000000
        /*07e8*/ 	.short	0x0101
        /*07ea*/ 	.byte	0xff
	.zero		1


	//   ....[110]....
        /*07ec*/ 	.word	0x00009590
        /*07f0*/ 	.word	0x000000ff
        /*07f4*/ 	.word	0x00000000
        /*07f8*/ 	.short	0x0101
        /*07fa*/ 	.byte	0x04
	.zero		1


	//   ....[111]....
        /*07fc*/ 	.word	0x000095b0
        /*0800*/ 	.word	0x00000003
        /*0804*/ 	.word	0x00000120
        /*0808*/ 	.short	0x010a
        /*080a*/ 	.byte	0xff
	.zero		1


	//   ....[112]....
        /*080c*/ 	.word	0x00009610
        /*0810*/ 	.word	0x00000000
        /*0814*/ 	.word	0x00000030
        /*0818*/ 	.short	0x010a
        /*081a*/ 	.byte	0xff
	.zero		1


	//   ....[113]....
        /*081c*/ 	.word	0x00009670
        /*0820*/ 	.word	0x00000000
        /*0824*/ 	.word	0x00000030
        /*0828*/ 	.short	0x010a
        /*082a*/ 	.byte	0xff
	.zero		1


	//   ....[114]....
        /*082c*/ 	.word	0x000096c0
        /*0830*/ 	.word	0x00000003
        /*0834*/ 	.word	0x000000b0
        /*0838*/ 	.short	0x010a
        /*083a*/ 	.byte	0xff
	.zero		1


	//   ....[115]....
        /*083c*/ 	.word	0x00009720
        /*0840*/ 	.word	0x00000000
        /*0844*/ 	.word	0x00000000
        /*0848*/ 	.short	0x010a
        /*084a*/ 	.byte	0xff
	.zero		1


	//   ....[116]....
        /*084c*/ 	.word	0x00009780
        /*0850*/ 	.word	0x00000000
        /*0854*/ 	.word	0x00000000
        /*0858*/ 	.short	0x010a
        /*085a*/ 	.byte	0xff
	.zero		1


	//   ....[117]....
        /*085c*/ 	.word	0x000097e0
        /*0860*/ 	.word	0x00000000
        /*0864*/ 	.word	0x00000000
        /*0868*/ 	.short	0x010a
        /*086a*/ 	.byte	0xff
	.zero		1


	//   ....[118]....
        /*086c*/ 	.word	0x00009840
        /*0870*/ 	.word	0x00000000
        /*0874*/ 	.word	0x00000000
        /*0878*/ 	.short	0x010a
        /*087a*/ 	.byte	0xff
	.zero		1


	//   ....[119]....
        /*087c*/ 	.word	0x000098a0
        /*0880*/ 	.word	0x00000000
        /*0884*/ 	.word	0x00000000
        /*0888*/ 	.short	0x010a
        /*088a*/ 	.byte	0xff
	.zero		1


	//   ....[120]....
        /*088c*/ 	.word	0x000098f0
        /*0890*/ 	.word	0x00000002
        /*0894*/ 	.word	0x00000110
        /*0898*/ 	.short	0x010a
        /*089a*/ 	.byte	0xff
	.zero		1


	//   ....[121]....
        /*089c*/ 	.word	0x00009950
        /*08a0*/ 	.word	0x00000002
        /*08a4*/ 	.word	0x000000c0
        /*08a8*/ 	.short	0x010a
        /*08aa*/ 	.byte	0xff
	.zero		1


	//   ....[122]....
        /*08ac*/ 	.word	0x000099a0
        /*08b0*/ 	.word	0x00000002
        /*08b4*/ 	.word	0x000000b0
        /*08b8*/ 	.short	0x010a
        /*08ba*/ 	.byte	0xff
	.zero		1


	//   ....[123]....
        /*08bc*/ 	.word	0x00009a00
        /*08c0*/ 	.word	0x00000000
        /*08c4*/ 	.word	0x000000c0
        /*08c8*/ 	.short	0x010a
        /*08ca*/ 	.byte	0xff
	.zero		1


	//   ....[124]....
        /*08cc*/ 	.word	0x00009a50
        /*08d0*/ 	.word	0x00000000
        /*08d4*/ 	.word	0x000000b0
        /*08d8*/ 	.short	0x010a
        /*08da*/ 	.byte	0xff
	.zero		1


	//   ....[125]....
        /*08dc*/ 	.word	0x00009ab0
        /*08e0*/ 	.word	0x00000003
        /*08e4*/ 	.word	0x000000f0
        /*08e8*/ 	.short	0x010a
        /*08ea*/ 	.byte	0xff
	.zero		1


	//   ....[126]....
        /*08ec*/ 	.word	0x00009b10
        /*08f0*/ 	.word	0x00000000
        /*08f4*/ 	.word	0x00000000
        /*08f8*/ 	.short	0x010a
        /*08fa*/ 	.byte	0xff
	.zero		1


	//   ....[127]....
        /*08fc*/ 	.word	0x00009b70
        /*0900*/ 	.word	0x00000000
        /*0904*/ 	.word	0x00000000
        /*0908*/ 	.short	0x010a
        /*090a*/ 	.byte	0xff
	.zero		1


	//   ....[128]....
        /*090c*/ 	.word	0x00009bd0
        /*0910*/ 	.word	0x00000000
        /*0914*/ 	.word	0x00000000
        /*0918*/ 	.short	0x010a
        /*091a*/ 	.byte	0xff
	.zero		1


	//   ....[129]....
        /*091c*/ 	.word	0x00009c30
        /*0920*/ 	.word	0x00000000
        /*0924*/ 	.word	0x00000000
        /*0928*/ 	.short	0x010a
        /*092a*/ 	.byte	0xff
	.zero		1


	//   ....[130]....
        /*092c*/ 	.word	0x00009c90
        /*0930*/ 	.word	0x00000000
        /*0934*/ 	.word	0x00000000
        /*0938*/ 	.short	0x010a
        /*093a*/ 	.byte	0xff
	.zero		1


	//   ....[131]....
        /*093c*/ 	.word	0x00009ce0
        /*0940*/ 	.word	0x0000000c
        /*0944*/ 	.word	0x000000b0
        /*0948*/ 	.short	0x010a
        /*094a*/ 	.byte	0xff
	.zero		1


	//   ....[132]....
        /*094c*/ 	.word	0x00009d40
        /*0950*/ 	.word	0x00000000
        /*0954*/ 	.word	0x000000a8
        /*0958*/ 	.short	0x010a
        /*095a*/ 	.byte	0xff
	.zero		1


	//   ....[133]....
        /*095c*/ 	.word	0x00009da0
        /*0960*/ 	.word	0x00000000
        /*0964*/ 	.word	0x00000080
        /*0968*/ 	.short	0x010a
        /*096a*/ 	.byte	0xff
	.zero		1


	//   ....[134]....
        /*096c*/ 	.word	0x00009e00
        /*0970*/ 	.word	0x00000000
        /*0974*/ 	.word	0x00000088
        /*0978*/ 	.short	0x010a
        /*097a*/ 	.byte	0xff
	.zero		1


	//   ....[135]....
        /*097c*/ 	.word	0x00009e60
        /*0980*/ 	.word	0x00000000
        /*0984*/ 	.word	0x00000090
        /*0988*/ 	.short	0x010a
        /*098a*/ 	.byte	0xff
	.zero		1


	//   ....[136]....
        /*098c*/ 	.word	0x00009ec0
        /*0990*/ 	.word	0x00000000
        /*0994*/ 	.word	0x00000098
        /*0998*/ 	.short	0x010a
        /*099a*/ 	.byte	0xff
	.zero		1


	//   ....[137]....
        /*099c*/ 	.word	0x00009f20
        /*09a0*/ 	.word	0x00000000
        /*09a4*/ 	.word	0x00000080
        /*09a8*/ 	.short	0x010a
        /*09aa*/ 	.byte	0xff
	.zero		1


	//   ....[138]....
        /*09ac*/ 	.word	0x00009f80
        /*09b0*/ 	.word	0x00000000
        /*09b4*/ 	.word	0x00000088
        /*09b8*/ 	.short	0x010a
        /*09ba*/ 	.byte	0xff
	.zero		1


	//   ....[139]....
        /*09bc*/ 	.word	0x00009fe0
        /*09c0*/ 	.word	0x00000000
        /*09c4*/ 	.word	0x00000090
        /*09c8*/ 	.short	0x010a
        /*09ca*/ 	.byte	0xff
	.zero		1


	//   ....[140]....
        /*09cc*/ 	.word	0x0000a030
        /*09d0*/ 	.word	0x00000003
        /*09d4*/ 	.word	0x000000b0
        /*09d8*/ 	.short	0x010a
        /*09da*/ 	.byte	0xff
	.zero		1


	//   ....[141]....
        /*09dc*/ 	.word	0x0000a090
        /*09e0*/ 	.word	0x00000002
        /*09e4*/ 	.word	0x00000060
        /*09e8*/ 	.short	0x010a
        /*09ea*/ 	.byte	0xff
	.zero		1


	//   ....[142]....
        /*09ec*/ 	.word	0x0000a0e0
        /*09f0*/ 	.word	0x00000063
        /*09f4*/ 	.word	0x000000d0
        /*09f8*/ 	.short	0x010a
        /*09fa*/ 	.byte	0xff
	.zero		1


	//   ....[143]....
        /*09fc*/ 	.word	0x0000a130
        /*0a00*/ 	.word	0x00000003
        /*0a04*/ 	.word	0x00000060
        /*0a08*/ 	.short	0x010a
        /*0a0a*/ 	.byte	0xff
	.zero		1


	//   ....[144]....
        /*0a0c*/ 	.word	0x0000a180
        /*0a10*/ 	.word	0x0000003e
        /*0a14*/ 	.word	0x00000060
        /*0a18*/ 	.short	0x010a
        /*0a1a*/ 	.byte	0xff
	.zero		1


	//   ....[145]....
        /*0a1c*/ 	.word	0x0000a1d0
        /*0a20*/ 	.word	0x0000003e
        /*0a24*/ 	.word	0x00000060
        /*0a28*/ 	.short	0x010a
        /*0a2a*/ 	.byte	0xff
	.zero		1


	//----- nvinfo : EIATTR_NUM_MBARRIERS
	.align		4
.L_47:
        /*0a2c*/ 	.byte	0x03, 0x38
        /*0a2e*/ 	.short	0x0026


	//----- nvinfo : EIATTR_EXIT_INSTR_OFFSETS
	.align		4
        /*0a30*/ 	.byte	0x04, 0x1c
        /*0a32*/ 	.short	(.L_49 - .L_48)


	//   ....[0]....
.L_48:
        /*0a34*/ 	.word	0x00002b00


	//   ....[1]....
        /*0a38*/ 	.word	0x00002ff0


	//   ....[2]....
        /*0a3c*/ 	.word	0x00003050


	//   ....[3]....
        /*0a40*/ 	.word	0x00003f60


	//   ....[4]....
        /*0a44*/ 	.word	0x000050c0


	//   ....[5]....
        /*0a48*/ 	.word	0x00005100


	//   ....[6]....
        /*0a4c*/ 	.word	0x00009480


	//   ....[7]....
        /*0a50*/ 	.word	0x00009500


	//   ....[8]....
        /*0a54*/ 	.word	0x00009530


	//   ....[9]....
        /*0a58*/ 	.word	0x000095a0


	//----- nvinfo : EIATTR_MAX_THREADS
	.align		4
.L_49:
        /*0a5c*/ 	.byte	0x04, 0x05
        /*0a5e*/ 	.short	(.L_51 - .L_50)
.L_50:
        /*0a60*/ 	.word	0x00000100
        /*0a64*/ 	.word	0x00000001
        /*0a68*/ 	.word	0x00000001


	//----- nvinfo : EIATTR_CRS_STACK_SIZE
	.align		4
.L_51:
        /*0a6c*/ 	.byte	0x04, 0x1e
        /*0a6e*/ 	.short	(.L_53 - .L_52)
.L_52:
        /*0a70*/ 	.word	0x00000000


	//----- nvinfo : EIATTR_CBANK_PARAM_SIZE
	.align		4
.L_53:
        /*0a74*/ 	.byte	0x03, 0x19
        /*0a76*/ 	.short	0x0800


	//----- nvinfo : EIATTR_PARAM_CBANK
	.align		4
        /*0a78*/ 	.byte	0x04, 0x0a
        /*0a7a*/ 	.short	(.L_55 - .L_54)
	.align		4
.L_54:
        /*0a7c*/ 	.word	index@(.nv.constant0._ZN7cutlass13device_kernelINS_4gemm6kernel13GemmUniversalIN4cute5tupleIJiiiiEEENS1_10collective13CollectiveMmaINS1_35MainloopSm100TmaUmmaWarpSpecializedILi6ELi2ELi4ENS5_IJNS4_1CILi1EEENSA_ILi4EEESB_EEEEENS5_IJNSA_ILi128EEESF_NSA_ILi64EEEEEENS_6half_tENS5_IJlSB_lEEESI_SJ_NS4_8TiledMMAINS4_8MMA_AtomIJNS4_20SM100_MMA_F16BF16_SSISI_SI_fLi128ELi128ELNS4_4UMMA5MajorE0ELSO_0ELNSN_7ScaleInE0ELSP_0EEEEEENS4_6LayoutINS5_IJSB_SB_SB_EEENS5_IJNSA_ILi0EEESU_SU_EEEEENS5_IJNS4_10UnderscoreESX_SX_EEEEENS4_23SM90_TMA_LOAD_MULTICASTENS4_14ComposedLayoutINS4_7SwizzleILi3ELi4ELi3EEENS4_18smem_ptr_flag_bitsILi16EEENSS_INS5_IJNSA_ILi8EEESG_EEENS5_IJSG_SB_EEEEEEEvNS4_8identityENS4_13SM90_TMA_LOADES1A_vS1B_EENS_8epilogue10collective18CollectiveEpilogueINS1E_23Sm100TmaWarpSpecializedILi4ELi2ELi32ELb1ELb0EEEJSH_NS5_IJNSS_ISF_SB_EENSS_INSA_ILi32EEESB_EEEEESI_SJ_SI_SJ_NS1E_6fusion15FusionCallbacksIS1I_NS1N_17LinearCombinationISI_fSI_fLNS_15FloatRoundStyleE2EEESH_S1M_JEEENS4_5SM1004TMEM4LOAD26SM100_TMEM_LOAD_32dp32b32xES1C_NS11_INS12_ILi2ELi4ELi3EEES15_NSS_INS5_IJS16_S1K_EEENS5_IJS1K_SB_EEEEEEENS4_39AutoVectorizingCopyWithAssumedAlignmentILi128EEENS4_14SM90_TMA_STOREES21_S23_S23_EEEvvEEEEvNT_6ParamsE)
        /*0a80*/ 	.short	0x0380
        /*0a82*/ 	.short	0x0800


	//----- nvinfo : EIATTR_SW_WAR
	.align		4
.L_55:
        /*0a84*/ 	.byte	0x04, 0x36
        /*0a86*/ 	.short	(.L_57 - .L_56)
.L_56:
        /*0a88*/ 	.word	0x00000008
.L_57:


//--------------------- .nv.callgraph             --------------------------
	.section	.nv.callgraph,"",@"SHT_CUDA_CALLGRAPH"
	.align	4
	.sectionentsize	8
	.align		4
        /*0000*/ 	.word	0x00000000
	.align		4
        /*0004*/ 	.word	0xffffffff
	.align		4
        /*0008*/ 	.word	index@(_ZN7cutlass13device_kernelINS_4gemm6kernel13GemmUniversalIN4cute5tupleIJiiiiEEENS1_10collective13CollectiveMmaINS1_35MainloopSm100TmaUmmaWarpSpecializedILi6ELi2ELi4ENS5_IJNS4_1CILi1EEENSA_ILi4EEESB_EEEEENS5_IJNSA_ILi128EEESF_NSA_ILi64EEEEEENS_6half_tENS5_IJlSB_lEEESI_SJ_NS4_8TiledMMAINS4_8MMA_AtomIJNS4_20SM100_MMA_F16BF16_SSISI_SI_fLi128ELi128ELNS4_4UMMA5MajorE0ELSO_0ELNSN_7ScaleInE0ELSP_0EEEEEENS4_6LayoutINS5_IJSB_SB_SB_EEENS5_IJNSA_ILi0EEESU_SU_EEEEENS5_IJNS4_10UnderscoreESX_SX_EEEEENS4_23SM90_TMA_LOAD_MULTICASTENS4_14ComposedLayoutINS4_7SwizzleILi3ELi4ELi3EEENS4_18smem_ptr_flag_bitsILi16EEENSS_INS5_IJNSA_ILi8EEESG_EEENS5_IJSG_SB_EEEEEEEvNS4_8identityENS4_13SM90_TMA_LOADES1A_vS1B_EENS_8epilogue10collective18CollectiveEpilogueINS1E_23Sm100TmaWarpSpecializedILi4ELi2ELi32ELb1ELb0EEEJSH_NS5_IJNSS_ISF_SB_EENSS_INSA_ILi32EEESB_EEEEESI_SJ_SI_SJ_NS1E_6fusion15FusionCallbacksIS1I_NS1N_17LinearCombinationISI_fSI_fLNS_15FloatRoundStyleE2EEESH_S1M_JEEENS4_5SM1004TMEM4LOAD26SM100_TMEM_LOAD_32dp32b32xES1C_NS11_INS12_ILi2ELi4ELi3EEES15_NSS_INS5_IJS16_S1K_EEENS5_IJS1K_SB_EEEEEEENS4_39AutoVectorizingCopyWithAssumedAlignmentILi128EEENS4_14SM90_TMA_STOREES21_S23_S23_EEEvvEEEEvNT_6ParamsE)
	.align		4
        /*000c*/ 	.word	index@(__assertfail)
	.align		4
        /*0010*/ 	.word	0x00000000
	.align		4
        /*0014*/ 	.word	0xfffffffe
	.align		4
        /*0018*/ 	.word	0x00000000
	.align		4
        /*001c*/ 	.word	0xfffffffd
	.align		4
        /*0020*/ 	.word	0x00000000
	.align		4
        /*0024*/ 	.word	0xfffffffc


//--------------------- .nv.constant4             --------------------------
	.section	.nv.constant4,"a",@progbits
	.align	8
	.align		8
.nv.constant4:
        /*0000*/ 	.dword	__assertfail
	.align		8
        /*0008*/ 	.dword	__unnamed_1
	.align		8
        /*0010*/ 	.dword	__unnamed_2
	.align		8
        /*0018*/ 	.dword	_ZN40_INTERNAL_e166c503_4_k_cu_a52f5c23_311664cuda3std3__45__cpo5beginE
	.align		8
        /*0020*/ 	.dword	_ZN40_INTERNAL_e166c503_4_k_cu_a52f5c23_311664cuda3std3__45__cpo3endE
	.align		8
        /*0028*/ 	.dword	_ZN40_INTERNAL_e166c503_4_k_cu_a52f5c23_311664cuda3std3__45__cpo6cbeginE
	.align		8
        /*0030*/ 	.dword	_ZN40_INTERNAL_e166c503_4_k_cu_a52f5c23_311664cuda3std3__45__cpo4cendE
	.align		8
        /*0038*/ 	.dword	_ZN40_INTERNAL_e166c503_4_k_cu_a52f5c23_311664cuda3std3__442_GLOBAL__N__e166c503_4_k_cu_a52f5c23_311666ignoreE
	.align		8
        /*0040*/ 	.dword	_ZN40_INTERNAL_e166c503_4_k_cu_a52f5c23_311664cuda3std3__419piecewise_constructE
	.align		8
        /*0048*/ 	.dword	_ZN40_INTERNAL_e166c503_4_k_cu_a52f5c23_311664cuda3std3__48in_placeE
	.align		8
        /*0050*/ 	.dword	_ZN40_INTERNAL_e166c503_4_k_cu_a52f5c23_311664cuda3std6ranges3__45__cpo4swapE
	.align		8
        /*0058*/ 	.dword	_ZN40_INTERNAL_e166c503_4_k_cu_a52f5c23_311664cuda3std6ranges3__45__cpo9iter_moveE
	.align		8
        /*0060*/ 	.dword	_ZN40_INTERNAL_e166c503_4_k_cu_a52f5c23_311664cute7productE
	.align		8
        /*0068*/ 	.dword	_ZN40_INTERNAL_e166c503_4_k_cu_a52f5c23_311664cute1_E
	.align		8
        /*0070*/ 	.dword	$str$25
	.align		8
        /*0078*/ 	.dword	$str$26
	.align		8
        /*0080*/ 	.dword	$str$27
	.align		8
        /*0088*/ 	.dword	$str$28


//--------------------- .text._ZN7cutlass13device_kernelINS_4gemm6kernel13GemmUniversalIN4cute5tupleIJiiiiEEENS1_10collective13CollectiveMmaINS1_35MainloopSm100TmaUmmaWarpSpecializedILi6ELi2ELi4ENS5_IJNS4_1CILi1EEENSA_ILi4EEESB_EEEEENS5_IJNSA_ILi128EEESF_NSA_ILi64EEEEEENS_6half_tENS5_IJlSB_lEEESI_SJ_NS4_8TiledMMAINS4_8MMA_AtomIJNS4_20SM100_MMA_F16BF16_SSISI_SI_fLi128ELi128ELNS4_4UMMA5MajorE0ELSO_0ELNSN_7ScaleInE0ELSP_0EEEEEENS4_6LayoutINS5_IJSB_SB_SB_EEENS5_IJNSA_ILi0EEESU_SU_EEEEENS5_IJNS4_10UnderscoreESX_SX_EEEEENS4_23SM90_TMA_LOAD_MULTICASTENS4_14ComposedLayoutINS4_7SwizzleILi3ELi4ELi3EEENS4_18smem_ptr_flag_bitsILi16EEENSS_INS5_IJNSA_ILi8EEESG_EEENS5_IJSG_SB_EEEEEEEvNS4_8identityENS4_13SM90_TMA_LOADES1A_vS1B_EENS_8epilogue10collective18CollectiveEpilogueINS1E_23Sm100TmaWarpSpecializedILi4ELi2ELi32ELb1ELb0EEEJSH_NS5_IJNSS_ISF_SB_EENSS_INSA_ILi32EEESB_EEEEESI_SJ_SI_SJ_NS1E_6fusion15FusionCallbacksIS1I_NS1N_17LinearCombinationISI_fSI_fLNS_15FloatRoundStyleE2EEESH_S1M_JEEENS4_5SM1004TMEM4LOAD26SM100_TMEM_LOAD_32dp32b32xES1C_NS11_INS12_ILi2ELi4ELi3EEES15_NSS_INS5_IJS16_S1K_EEENS5_IJS1K_SB_EEEEEEENS4_39AutoVectorizingCopyWithAssumedAlignmentILi128EEENS4_14SM90_TMA_STOREES21_S23_S23_EEEvvEEEEvNT_6ParamsE --------------------------
	.section	.text._ZN7cutlass13device_kernelINS_4gemm6kernel13GemmUniversalIN4cute5tupleIJiiiiEEENS1_10collective13CollectiveMmaINS1_35MainloopSm100TmaUmmaWarpSpecializedILi6ELi2ELi4ENS5_IJNS4_1CILi1EEENSA_ILi4EEESB_EEEEENS5_IJNSA_ILi128EEESF_NSA_ILi64EEEEEENS_6half_tENS5_IJlSB_lEEESI_SJ_NS4_8TiledMMAINS4_8MMA_AtomIJNS4_20SM100_MMA_F16BF16_SSISI_SI_fLi128ELi128ELNS4_4UMMA5MajorE0ELSO_0ELNSN_7ScaleInE0ELSP_0EEEEEENS4_6LayoutINS5_IJSB_SB_SB_EEENS5_IJNSA_ILi0EEESU_SU_EEEEENS5_IJNS4_10UnderscoreESX_SX_EEEEENS4_23SM90_TMA_LOAD_MULTICASTENS4_14ComposedLayoutINS4_7SwizzleILi3ELi4ELi3EEENS4_18smem_ptr_flag_bitsILi16EEENSS_INS5_IJNSA_ILi8EEESG_EEENS5_IJSG_SB_EEEEEEEvNS4_8identityENS4_13SM90_TMA_LOADES1A_vS1B_EENS_8epilogue10collective18CollectiveEpilogueINS1E_23Sm100TmaWarpSpecializedILi4ELi2ELi32ELb1ELb0EEEJSH_NS5_IJNSS_ISF_SB_EENSS_INSA_ILi32EEESB_EEEEESI_SJ_SI_SJ_NS1E_6fusion15FusionCallbacksIS1I_NS1N_17LinearCombinationISI_fSI_fLNS_15FloatRoundStyleE2EEESH_S1M_JEEENS4_5SM1004TMEM4LOAD26SM100_TMEM_LOAD_32dp32b32xES1C_NS11_INS12_ILi2ELi4ELi3EEES15_NSS_INS5_IJS16_S1K_EEENS5_IJS1K_SB_EEEEEEENS4_39AutoVectorizingCopyWithAssumedAlignmentILi128EEENS4_14SM90_TMA_STOREES21_S23_S23_EEEvvEEEEvNT_6ParamsE,"ax",@progbits
	.align	128
.text._ZN7cutlass13device_kernelINS_4gemm6kernel13GemmUniversalIN4cute5tupleIJiiiiEEENS1_10collective13CollectiveMmaINS1_35MainloopSm100TmaUmmaWarpSpecializedILi6ELi2ELi4ENS5_IJNS4_1CILi1EEENSA_ILi4EEESB_EEEEENS5_IJNSA_ILi128EEESF_NSA_ILi64EEEEEENS_6half_tENS5_IJlSB_lEEESI_SJ_NS4_8TiledMMAINS4_8MMA_AtomIJNS4_20SM100_MMA_F16BF16_SSISI_SI_fLi128ELi128ELNS4_4UMMA5MajorE0ELSO_0ELNSN_7ScaleInE0ELSP_0EEEEEENS4_6LayoutINS5_IJSB_SB_SB_EEENS5_IJNSA_ILi0EEESU_SU_EEEEENS5_IJNS4_10UnderscoreESX_SX_EEEEENS4_23SM90_TMA_LOAD_MULTICASTENS4_14ComposedLayoutINS4_7SwizzleILi3ELi4ELi3EEENS4_18smem_ptr_flag_bitsILi16EEENSS_INS5_IJNSA_ILi8EEESG_EEENS5_IJSG_SB_EEEEEEEvNS4_8identityENS4_13SM90_TMA_LOADES1A_vS1B_EENS_8epilogue10collective18CollectiveEpilogueINS1E_23Sm100TmaWarpSpecializedILi4ELi2ELi32ELb1ELb0EEEJSH_NS5_IJNSS_ISF_SB_EENSS_INSA_ILi32EEESB_EEEEESI_SJ_SI_SJ_NS1E_6fusion15FusionCallbacksIS1I_NS1N_17LinearCombinationISI_fSI_fLNS_15FloatRoundStyleE2EEESH_S1M_JEEENS4_5SM1004TMEM4LOAD26SM100_TMEM_LOAD_32dp32b32xES1C_NS11_INS12_ILi2ELi4ELi3EEES15_NSS_INS5_IJS16_S1K_EEENS5_IJS1K_SB_EEEEEEENS4_39AutoVectorizingCopyWithAssumedAlignmentILi128EEENS4_14SM90_TMA_STOREES21_S23_S23_EEEvvEEEEvNT_6ParamsE:
        .type           _ZN7cutlass13device_kernelINS_4gemm6kernel13GemmUniversalIN4cute5tupleIJiiiiEEENS1_10collective13CollectiveMmaINS1_35MainloopSm100TmaUmmaWarpSpecializedILi6ELi2ELi4ENS5_IJNS4_1CILi1EEENSA_ILi4EEESB_EEEEENS5_IJNSA_ILi128EEESF_NSA_ILi64EEEEEENS_6half_tENS5_IJlSB_lEEESI_SJ_NS4_8TiledMMAINS4_8MMA_AtomIJNS4_20SM100_MMA_F16BF16_SSISI_SI_fLi128ELi128ELNS4_4UMMA5MajorE0ELSO_0ELNSN_7ScaleInE0ELSP_0EEEEEENS4_6LayoutINS5_IJSB_SB_SB_EEENS5_IJNSA_ILi0EEESU_SU_EEEEENS5_IJNS4_10UnderscoreESX_SX_EEEEENS4_23SM90_TMA_LOAD_MULTICASTENS4_14ComposedLayoutINS4_7SwizzleILi3ELi4ELi3EEENS4_18smem_ptr_flag_bitsILi16EEENSS_INS5_IJNSA_ILi8EEESG_EEENS5_IJSG_SB_EEEEEEEvNS4_8identityENS4_13SM90_TMA_LOADES1A_vS1B_EENS_8epilogue10collective18CollectiveEpilogueINS1E_23Sm100TmaWarpSpecializedILi4ELi2ELi32ELb1ELb0EEEJSH_NS5_IJNSS_ISF_SB_EENSS_INSA_ILi32EEESB_EEEEESI_SJ_SI_SJ_NS1E_6fusion15FusionCallbacksIS1I_NS1N_17LinearCombinationISI_fSI_fLNS_15FloatRoundStyleE2EEESH_S1M_JEEENS4_5SM1004TMEM4LOAD26SM100_TMEM_LOAD_32dp32b32xES1C_NS11_INS12_ILi2ELi4ELi3EEES15_NSS_INS5_IJS16_S1K_EEENS5_IJS1K_SB_EEEEEEENS4_39AutoVectorizingCopyWithAssumedAlignmentILi128EEENS4_14SM90_TMA_STOREES21_S23_S23_EEEvvEEEEvNT_6ParamsE,@function
        .size           _ZN7cutlass13device_kernelINS_4gemm6kernel13GemmUniversalIN4cute5tupleIJiiiiEEENS1_10collective13CollectiveMmaINS1_35MainloopSm100TmaUmmaWarpSpecializedILi6ELi2ELi4ENS5_IJNS4_1CILi1EEENSA_ILi4EEESB_EEEEENS5_IJNSA_ILi128EEESF_NSA_ILi64EEEEEENS_6half_tENS5_IJlSB_lEEESI_SJ_NS4_8TiledMMAINS4_8MMA_AtomIJNS4_20SM100_MMA_F16BF16_SSISI_SI_fLi128ELi128ELNS4_4UMMA5MajorE0ELSO_0ELNSN_7ScaleInE0ELSP_0EEEEEENS4_6LayoutINS5_IJSB_SB_SB_EEENS5_IJNSA_ILi0EEESU_SU_EEEEENS5_IJNS4_10UnderscoreESX_SX_EEEEENS4_23SM90_TMA_LOAD_MULTICASTENS4_14ComposedLayoutINS4_7SwizzleILi3ELi4ELi3EEENS4_18smem_ptr_flag_bitsILi16EEENSS_INS5_IJNSA_ILi8EEESG_EEENS5_IJSG_SB_EEEEEEEvNS4_8identityENS4_13SM90_TMA_LOADES1A_vS1B_EENS_8epilogue10collective18CollectiveEpilogueINS1E_23Sm100TmaWarpSpecializedILi4ELi2ELi32ELb1ELb0EEEJSH_NS5_IJNSS_ISF_SB_EENSS_INSA_ILi32EEESB_EEEEESI_SJ_SI_SJ_NS1E_6fusion15FusionCallbacksIS1I_NS1N_17LinearCombinationISI_fSI_fLNS_15FloatRoundStyleE2EEESH_S1M_JEEENS4_5SM1004TMEM4LOAD26SM100_TMEM_LOAD_32dp32b32xES1C_NS11_INS12_ILi2ELi4ELi3EEES15_NSS_INS5_IJS16_S1K_EEENS5_IJS1K_SB_EEEEEEENS4_39AutoVectorizingCopyWithAssumedAlignmentILi128EEENS4_14SM90_TMA_STOREES21_S23_S23_EEEvvEEEEvNT_6ParamsE,(.L_x_189 - _ZN7cutlass13device_kernelINS_4gemm6kernel13GemmUniversalIN4cute5tupleIJiiiiEEENS1_10collective13CollectiveMmaINS1_35MainloopSm100TmaUmmaWarpSpecializedILi6ELi2ELi4ENS5_IJNS4_1CILi1EEENSA_ILi4EEESB_EEEEENS5_IJNSA_ILi128EEESF_NSA_ILi64EEEEEENS_6half_tENS5_IJlSB_lEEESI_SJ_NS4_8TiledMMAINS4_8MMA_AtomIJNS4_20SM100_MMA_F16BF16_SSISI_SI_fLi128ELi128ELNS4_4UMMA5MajorE0ELSO_0ELNSN_7ScaleInE0ELSP_0EEEEEENS4_6LayoutINS5_IJSB_SB_SB_EEENS5_IJNSA_ILi0EEESU_SU_EEEEENS5_IJNS4_10UnderscoreESX_SX_EEEEENS4_23SM90_TMA_LOAD_MULTICASTENS4_14ComposedLayoutINS4_7SwizzleILi3ELi4ELi3EEENS4_18smem_ptr_flag_bitsILi16EEENSS_INS5_IJNSA_ILi8EEESG_EEENS5_IJSG_SB_EEEEEEEvNS4_8identityENS4_13SM90_TMA_LOADES1A_vS1B_EENS_8epilogue10collective18CollectiveEpilogueINS1E_23Sm100TmaWarpSpecializedILi4ELi2ELi32ELb1ELb0EEEJSH_NS5_IJNSS_ISF_SB_EENSS_INSA_ILi32EEESB_EEEEESI_SJ_SI_SJ_NS1E_6fusion15FusionCallbacksIS1I_NS1N_17LinearCombinationISI_fSI_fLNS_15FloatRoundStyleE2EEESH_S1M_JEEENS4_5SM1004TMEM4LOAD26SM100_TMEM_LOAD_32dp32b32xES1C_NS11_INS12_ILi2ELi4ELi3EEES15_NSS_INS5_IJS16_S1K_EEENS5_IJS1K_SB_EEEEEEENS4_39AutoVectorizingCopyWithAssumedAlignmentILi128EEENS4_14SM90_TMA_STOREES21_S23_S23_EEEvvEEEEvNT_6ParamsE)
        .other          _ZN7cutlass13device_kernelINS_4gemm6kernel13GemmUniversalIN4cute5tupleIJiiiiEEENS1_10collective13CollectiveMmaINS1_35MainloopSm100TmaUmmaWarpSpecializedILi6ELi2ELi4ENS5_IJNS4_1CILi1EEENSA_ILi4EEESB_EEEEENS5_IJNSA_ILi128EEESF_NSA_ILi64EEEEEENS_6half_tENS5_IJlSB_lEEESI_SJ_NS4_8TiledMMAINS4_8MMA_AtomIJNS4_20SM100_MMA_F16BF16_SSISI_SI_fLi128ELi128ELNS4_4UMMA5MajorE0ELSO_0ELNSN_7ScaleInE0ELSP_0EEEEEENS4_6LayoutINS5_IJSB_SB_SB_EEENS5_IJNSA_ILi0EEESU_SU_EEEEENS5_IJNS4_10UnderscoreESX_SX_EEEEENS4_23SM90_TMA_LOAD_MULTICASTENS4_14ComposedLayoutINS4_7SwizzleILi3ELi4ELi3EEENS4_18smem_ptr_flag_bitsILi16EEENSS_INS5_IJNSA_ILi8EEESG_EEENS5_IJSG_SB_EEEEEEEvNS4_8identityENS4_13SM90_TMA_LOADES1A_vS1B_EENS_8epilogue10collective18CollectiveEpilogueINS1E_23Sm100TmaWarpSpecializedILi4ELi2ELi32ELb1ELb0EEEJSH_NS5_IJNSS_ISF_SB_EENSS_INSA_ILi32EEESB_EEEEESI_SJ_SI_SJ_NS1E_6fusion15FusionCallbacksIS1I_NS1N_17LinearCombinationISI_fSI_fLNS_15FloatRoundStyleE2EEESH_S1M_JEEENS4_5SM1004TMEM4LOAD26SM100_TMEM_LOAD_32dp32b32xES1C_NS11_INS12_ILi2ELi4ELi3EEES15_NSS_INS5_IJS16_S1K_EEENS5_IJS1K_SB_EEEEEEENS4_39AutoVectorizingCopyWithAssumedAlignmentILi128EEENS4_14SM90_TMA_STOREES21_S23_S23_EEEvvEEEEvNT_6ParamsE,@"STO_CUDA_ENTRY STV_DEFAULT"
_ZN7cutlass13device_kernelINS_4gemm6kernel13GemmUniversalIN4cute5tupleIJiiiiEEENS1_10collective13CollectiveMmaINS1_35MainloopSm100TmaUmmaWarpSpecializedILi6ELi2ELi4ENS5_IJNS4_1CILi1EEENSA_ILi4EEESB_EEEEENS5_IJNSA_ILi128EEESF_NSA_ILi64EEEEEENS_6half_tENS5_IJlSB_lEEESI_SJ_NS4_8TiledMMAINS4_8MMA_AtomIJNS4_20SM100_MMA_F16BF16_SSISI_SI_fLi128ELi128ELNS4_4UMMA5MajorE0ELSO_0ELNSN_7ScaleInE0ELSP_0EEEEEENS4_6LayoutINS5_IJSB_SB_SB_EEENS5_IJNSA_ILi0EEESU_SU_EEEEENS5_IJNS4_10UnderscoreESX_SX_EEEEENS4_23SM90_TMA_LOAD_MULTICASTENS4_14ComposedLayoutINS4_7SwizzleILi3ELi4ELi3EEENS4_18smem_ptr_flag_bitsILi16EEENSS_INS5_IJNSA_ILi8EEESG_EEENS5_IJSG_SB_EEEEEEEvNS4_8identityENS4_13SM90_TMA_LOADES1A_vS1B_EENS_8epilogue10collective18CollectiveEpilogueINS1E_23Sm100TmaWarpSpecializedILi4ELi2ELi32ELb1ELb0EEEJSH_NS5_IJNSS_ISF_SB_EENSS_INSA_ILi32EEESB_EEEEESI_SJ_SI_SJ_NS1E_6fusion15FusionCallbacksIS1I_NS1N_17LinearCombinationISI_fSI_fLNS_15FloatRoundStyleE2EEESH_S1M_JEEENS4_5SM1004TMEM4LOAD26SM100_TMEM_LOAD_32dp32b32xES1C_NS11_INS12_ILi2ELi4ELi3EEES15_NSS_INS5_IJS16_S1K_EEENS5_IJS1K_SB_EEEEEEENS4_39AutoVectorizingCopyWithAssumedAlignmentILi128EEENS4_14SM90_TMA_STOREES21_S23_S23_EEEvvEEEEvNT_6ParamsE:
[----:B------:R-:W1:Y:S01]  /*0000*/  LDC R1, c[0x0][0x37c] ;  /* 0x0000df00ff017b82 */ /* 0x000e620000000800 */
[----:B------:R-:W2:Y:S01]  /*0010*/  S2R R94, SR_TID.X ;  /* 0x00000000005e7919 */ /* 0x000ea20000002100 */
[----:B------:R-:W3:Y:S01]  /*0020*/  LDCU.64 UR8, c[0x0][0x890] ;  /* 0x00011200ff0877ac */ /* 0x000ee20008000a00 */
[----:B------:R-:W-:Y:S02]  /*0030*/  PRMT R80, RZ, 0x7610, R80 ;  /* 0x00007610ff507816 */ /* 0x000fe40000000050 */
[----:B------:R-:W-:Y:S01]  /*0040*/  ELECT P3, URZ, PT ;  /* 0x0000000000ff782f */ /* 0x000fe20003860000 */
[----:B---3--:R-:W-:-:S04]  /*0050*/  UISETP.NE.U32.AND UP0, UPT, UR8, URZ, UPT ;  /* 0x000000ff0800728c */ /* 0x008fc8000bf05070 */
[----:B------:R-:W-:Y:S01]  /*0060*/  UISETP.NE.AND.EX UP0, UPT, UR9, URZ, UPT, UP0 ;  /* 0x000000ff0900728c */ /* 0x000fe2000bf05300 */
[----:B--2---:R-:W-:-:S05]  /*0070*/  SHF.R.U32.HI R81, RZ, 0x5, R94 ;  /* 0x00000005ff517819 */ /* 0x004fca000001165e */
[----:B------:R-:W2:Y:S02]  /*0080*/  SHFL.IDX PT, R0, R81, RZ, 0x1f ;  /* 0x00001fff51007589 */ /* 0x000ea400000e0000 */
[----:B--2---:R-:W-:Y:S01]  /*0090*/  R2UR UR17, R0 ;  /* 0x00000000001172ca */ /* 0x004fe200000e0000 */
[----:B-1----:R-:W-:-:S14]  /*00a0*/  BRA.U UP0, `(.L_x_0) ;  /* 0x0000000100307547 */ /* 0x002fdc000b800000 */
[----:B------:R-:W1:Y:S02]  /*00b0*/  LDCU.64 UR4, c[0x0][0x888] ;  /* 0x00011100ff0477ac */ /* 0x000e640008000a00 */
[----:B-1----:R-:W-:-:S04]  /*00c0*/  UISETP.NE.U32.AND UP0, UPT, UR4, URZ, UPT ;  /* 0x000000ff0400728c */ /* 0x002fc8000bf05070 */
[----:B------:R-:W-:-:S09]  /*00d0*/  UISETP.NE.AND.EX UP0, UPT, UR5, URZ, UPT, UP0 ;  /* 0x000000ff0500728c */ /* 0x000fd2000bf05300 */
[----:B------:R-:W-:Y:S05]  /*00e0*/  BRA.U !UP0, `(.L_x_1) ;  /* 0x0000000108147547 */ /* 0x000fea000b800000 */
[----:B------:R-:W1:Y:S01]  /*00f0*/  LDC.64 R2, c[0x0][0x888] ;  /* 0x00022200ff027b82 */ /* 0x000e620000000a00 */
[----:B------:R-:W1:Y:S02]  /*0100*/  LDCU.64 UR4, c[0x0][0x358] ;  /* 0x00006b00ff0477ac */ /* 0x000e640008000a00 */
[----:B-1----:R1:W5:Y:S01]  /*0110*/  LDG.E R41, desc[UR4][R2.64] ;  /* 0x0000000402297981 */ /* 0x002362000c1e1900 */
[----:B------:R-:W-:Y:S01]  /*0120*/  HFMA2 R80, -RZ, RZ, 0, 5.9604644775390625e-08 ;  /* 0x00000001ff507431 */ /* 0x000fe200000001ff */
[----:B------:R-:W-:Y:S05]  /*0130*/  BRA `(.L_x_0) ;  /* 0x00000000000c7947 */ /* 0x000fea0003800000 */
.L_x_1:
[----:B------:R-:W1:Y:S01]  /*0140*/  LDCU UR4, c[0x0][0x880] ;  /* 0x00011000ff0477ac */ /* 0x000e620008000800 */
[----:B------:R-:W-:Y:S01]  /*0150*/  HFMA2 R80, -RZ, RZ, 0, 5.9604644775390625e-08 ;  /* 0x00000001ff507431 */ /* 0x000fe200000001ff */
[----:B-1----:R-:W-:-:S07]  /*0160*/  MOV R41, UR4 ;  /* 0x0000000400297c02 */ /* 0x002fce0008000f00 */
.L_x_0:
[----:B------:R-:W2:Y:S02]  /*0170*/  LDCU.64 UR4, c[0x0][0x8b0] ;  /* 0x00011600ff0477ac */ /* 0x000ea40008000a00 */
[----:B--2---:R-:W-:-:S04]  /*0180*/  UISETP.NE.U32.AND UP0, UPT, UR4, URZ, UPT ;  /* 0x000000ff0400728c */ /* 0x004fc8000bf05070 */
[----:B------:R-:W-:-:S09]  /*0190*/  UISETP.NE.AND.EX UP0, UPT, UR5, URZ, UPT, UP0 ;  /* 0x000000ff0500728c */ /* 0x000fd2000bf05300 */
[----:B------:R-:W-:Y:S05]  /*01a0*/  BRA.U UP0, `(.L_x_2) ;  /* 0x0000000100287547 */ /* 0x000fea000b800000 */
[----:B------:R-:W2:Y:S02]  /*01b0*/  LDCU.64 UR4, c[0x0][0x8a8] ;  /* 0x00011500ff0477ac */ /* 0x000ea40008000a00 */
[----:B--2---:R-:W-:-:S04]  /*01c0*/  UISETP.NE.U32.AND UP0, UPT, UR4, URZ, UPT ;  /* 0x000000ff0400728c */ /* 0x004fc8000bf05070 */
[----:B------:R-:W-:-:S09]  /*01d0*/  UISETP.NE.AND.EX UP0, UPT, UR5, URZ, UPT, UP0 ;  /* 0x000000ff0500728c */ /* 0x000fd2000bf05300 */
[----:B------:R-:W-:Y:S05]  /*01e0*/  BRA.U !UP0, `(.L_x_3) ;  /* 0x0000000108107547 */ /* 0x000fea000b800000 */
[----:B------:R-:W2:Y:S01]  /*01f0*/  LDC.64 R38, c[0x0][0x8a8] ;  /* 0x00022a00ff267b82 */ /* 0x000ea20000000a00 */
[----:B------:R-:W2:Y:S02]  /*0200*/  LDCU.64 UR4, c[0x0][0x358] ;  /* 0x00006b00ff0477ac */ /* 0x000ea40008000a00 */
[----:B--2---:R2:W5:Y:S01]  /*0210*/  LDG.E R38, desc[UR4][R38.64] ;  /* 0x0000000426267981 */ /* 0x004562000c1e1900 */
[----:B------:R-:W-:Y:S05]  /*0220*/  BRA `(.L_x_2) ;  /* 0x0000000000087947 */ /* 0x000fea0003800000 */
.L_x_3:
[----:B------:R-:W2:Y:S02]  /*0230*/  LDCU UR4, c[0x0][0x8a0] ;  /* 0x00011400ff0477ac */ /* 0x000ea40008000800 */
[----:B--2---:R-:W-:Y:S02]  /*0240*/  MOV R38, UR4 ;  /* 0x0000000400267c02 */ /* 0x004fe40008000f00 */
.L_x_2:
[----:B------:R-:W-:Y:S01]  /*0250*/  IMAD.U32 R0, RZ, RZ, UR17 ;  /* 0x00000011ff007e24 */ /* 0x000fe2000f8e00ff */
[----:B------:R-:W-:Y:S04]  /*0260*/  BSSY.RECONVERGENT B0, `(.L_x_4) ;  /* 0x000000c000007945 */ /* 0x000fe80003800200 */
[C---:B------:R-:W-:Y:S02]  /*0270*/  ISETP.NE.OR P1, PT, R0.reuse, 0x1, !P3 ;  /* 0x000000010000780c */ /* 0x040fe40005f25670 */
[----:B------:R-:W-:-:S11]  /*0280*/  ISETP.NE.OR P0, PT, R0, 0x3, !P3 ;  /* 0x000000030000780c */ /* 0x000fd60005f05670 */
[----:B------:R-:W-:Y:S05]  /*0290*/  @P1 BRA `(.L_x_5) ;  /* 0x0000000000201947 */ /* 0x000fea0003800000 */
[----:B------:R-:W3:Y:S02]  /*02a0*/  LDCU.64 UR4, c[0x0][0x348] ;  /* 0x00006900ff0477ac */ /* 0x000ee40008000a00 */
[----:B---3--:R-:W-:Y:S02]  /*02b0*/  UIADD3 UR6, UP1, UPT, UR4, 0x80, URZ ;  /* 0x0000008004067890 */ /* 0x008fe4000ff3e0ff */
[----:B------:R-:W-:Y:S02]  /*02c0*/  UIADD3 UR4, UP0, UPT, UR4, 0x180, URZ ;  /* 0x0000018004047890 */ /* 0x000fe4000ff1e0ff */
[----:B------:R-:W-:Y:S02]  /*02d0*/  UIADD3.X UR7, UPT, UPT, URZ, UR5, URZ, UP1, !UPT ;  /* 0x00000005ff077290 */ /* 0x000fe40008ffe4ff */
[----:B------:R-:W-:-:S07]  /*02e0*/  UIADD3.X UR5, UPT, UPT, URZ, UR5, URZ, UP0, !UPT ;  /* 0x00000005ff057290 */ /* 0x000fce00087fe4ff */
[----:B------:R3:W-:Y:S02]  /*02f0*/  UTMACCTL.PF [UR6] ;  /* 0x00000000060079b9 */ /* 0x0007e40008040000 */
[----:B------:R3:W-:Y:S02]  /*0300*/  UTMACCTL.PF [UR4] ;  /* 0x00000000040079b9 */ /* 0x0007e40008040000 */
[----:B---3--:R-:W-:Y:S01]  /*0310*/  NOP ;  /* 0x0000000000007918 */ /* 0x008fe20000000000 */
.L_x_5:
[----:B------:R-:W-:Y:S05]  /*0320*/  BSYNC.RECONVERGENT B0 ;  /* 0x0000000000007941 */ /* 0x000fea0003800200 */
.L_x_4:
[----:B------:R-:W-:Y:S04]  /*0330*/  BSSY.RECONVERGENT B0, `(.L_x_6) ;  /* 0x000000a000007945 */ /* 0x000fe80003800200 */
        /* <DEDUP_REMOVED lines=9> */
.L_x_7:
[----:B------:R-:W-:Y:S05]  /*03d0*/  BSYNC.RECONVERGENT B0 ;  /* 0x0000000000007941 */ /* 0x000fea0003800200 */
.L_x_6:
[----:B------:R-:W3:Y:S01]  /*03e0*/  LDCU.64 UR4, c[0x0][0x888] ;  /* 0x00011100ff0477ac */ /* 0x000ee20008000a00 */
[----:B------:R-:W-:Y:S02]  /*03f0*/  UISETP.EQ.U32.AND UP1, UPT, UR8, URZ, UPT ;  /* 0x000000ff0800728c */ /* 0x000fe4000bf22070 */
[----:B------:R-:W-:Y:S02]  /*0400*/  UPLOP3.LUT UP3, UPT, UPT, UPT, UPT, 0x80, 0x8 ;  /* 0x000000000008789c */ /* 0x000fe40003f6f070 */
[----:B---3--:R-:W-:-:S04]  /*0410*/  UISETP.NE.U32.AND UP0, UPT, UR4, URZ, UPT ;  /* 0x000000ff0400728c */ /* 0x008fc8000bf05070 */
[----:B------:R-:W-:-:S04]  /*0420*/  UISETP.NE.AND.EX UP0, UPT, UR5, URZ, UPT, UP0 ;  /* 0x000000ff0500728c */ /* 0x000fc8000bf05300 */
[----:B------:R-:W-:-:S04]  /*0430*/  UISETP.EQ.OR.EX UP2, UPT, UR9, URZ, !UP0, UP1 ;  /* 0x000000ff0900728c */ /* 0x000fc8000c742710 */
[----:B------:R-:W-:-:S06]  /*0440*/  UP2UR UR4, UPR, URZ, 0x4 ;  /* 0x00000004ff047883 */ /* 0x000fcc0008000000 */
[----:B------:R-:W-:Y:S01]  /*0450*/  MOV R83, UR4 ;  /* 0x0000000400537c02 */ /* 0x000fe20008000f00 */
[----:B------:R-:W-:Y:S06]  /*0460*/  BRA.U !UP2, `(.L_x_8) ;  /* 0x000000010a207547 */ /* 0x000fec000b800000 */
[----:B------:R-:W-:Y:S01]  /*0470*/  UISETP.NE.U32.AND UP1, UPT, UR8, URZ, UPT ;  /* 0x000000ff0800728c */ /* 0x000fe2000bf25070 */
[----:B-----5:R-:W-:Y:S01]  /*0480*/  FSETP.NEU.AND P0, PT, R41, RZ, PT ;  /* 0x000000ff2900720b */ /* 0x020fe20003f0d000 */
[----:B------:R-:W-:Y:S02]  /*0490*/  USEL UR4, URZ, 0xffffffff, UP0 ;  /* 0xffffffffff047887 */ /* 0x000fe40008000000 */
[----:B------:R-:W-:-:S10]  /*04a0*/  UISETP.NE.AND.EX UP1, UPT, UR9, URZ, UPT, UP1 ;  /* 0x000000ff0900728c */ /* 0x000fd4000bf25310 */
[----:B------:R-:W-:Y:S01]  /*04b0*/  VOTEU.ANY UP0, P0 ;  /* 0x0000000000ff7886 */ /* 0x000fe20000000100 */
[----:B------:R-:W-:-:S04]  /*04c0*/  @!UP1 USEL UR4, URZ, 0xffffffff, UP0 ;  /* 0xffffffffff049887 */ /* 0x000fc80008000000 */
[----:B------:R-:W-:-:S04]  /*04d0*/  ULOP3.LUT UR4, UR4, 0x1, URZ, 0xc0, !UPT ;  /* 0x0000000104047892 */ /* 0x000fc8000f8ec0ff */
[----:B------:R-:W-:-:S11]  /*04e0*/  UISETP.NE.U32.AND UP3, UPT, UR4, 0x1, UPT ;  /* 0x000000010400788c */ /* 0x000fd6000bf65070 */
.L_x_8:
[----:B-1----:R-:W1:Y:S01]  /*04f0*/  SHFL.IDX PT, R2, R81, RZ, 0x1f ;  /* 0x00001fff51027589 */ /* 0x002e6200000e0000 */
[----:B------:R-:W-:-:S04]  /*0500*/  UISETP.NE.AND UP0, UPT, UR17, 0x2, UPT ;  /* 0x000000021100788c */ /* 0x000fc8000bf05270 */
[----:B------:R-:W-:Y:S01]  /*0510*/  USEL UR43, URZ, 0x1, UP0 ;  /* 0x00000001ff2b7887 */ /* 0x000fe20008000000 */
[----:B-1----:R-:W-:-:S13]  /*0520*/  ISETP.NE.AND P0, PT, R2, RZ, PT ;  /* 0x000000ff0200720c */ /* 0x002fda0003f05270 */
[----:B------:R-:W-:Y:S05]  /*0530*/  @P0 BRA `(.L_x_9) ;  /* 0x0000000000680947 */ /* 0x000fea0003800000 */
[----:B------:R-:W1:Y:S01]  /*0540*/  S2UR UR4, SR_CgaCtaId ;  /* 0x00000000000479c3 */ /* 0x000e620000008800 */
[----:B------:R-:W-:Y:S01]  /*0550*/  UMOV UR5, 0x400 ;  /* 0x0000040000057882 */ /* 0x000fe20000000000 */
[----:B------:R-:W-:Y:S01]  /*0560*/  UMOV UR8, 0x1 ;  /* 0x0000000100087882 */ /* 0x000fe20000000000 */
[----:B------:R-:W-:Y:S01]  /*0570*/  UMOV UR6, 0x4 ;  /* 0x0000000400067882 */ /* 0x000fe20000000000 */
[----:B------:R-:W-:-:S04]  /*0580*/  UIADD3 UR8, UPT, UPT, -UR8, 0x100000, URZ ;  /* 0x0010000008087890 */ /* 0x000fc8000fffe1ff */
[----:B------:R-:W-:Y:S02]  /*0590*/  USHF.L.U32 UR9, UR8, 0xb, URZ ;  /* 0x0000000b08097899 */ /* 0x000fe400080006ff */
[----:B------:R-:W-:Y:S02]  /*05a0*/  USHF.L.U32 UR8, UR8, 0x1, URZ ;  /* 0x0000000108087899 */ /* 0x000fe400080006ff */
[----:B------:R-:W-:-:S04]  /*05b0*/  UIADD3 UR6, UPT, UPT, -UR6, 0x100000, URZ ;  /* 0x0010000006067890 */ /* 0x000fc8000fffe1ff */
[----:B------:R-:W-:Y:S02]  /*05c0*/  USHF.L.U32 UR7, UR6, 0xb, URZ ;  /* 0x0000000b06077899 */ /* 0x000fe400080006ff */
[----:B------:R-:W-:Y:S01]  /*05d0*/  USHF.L.U32 UR6, UR6, 0x1, URZ ;  /* 0x0000000106067899 */ /* 0x000fe200080006ff */
[----:B------:R-:W-:Y:S01]  /*05e0*/  ELECT P0, URZ, PT ;  /* 0x0000000000ff782f */ /* 0x000fe20003800000 */
[----:B-1----:R-:W-:Y:S01]  /*05f0*/  ULEA UR4, UR4, UR5, 0x18 ;  /* 0x0000000504047291 */ /* 0x002fe2000f8ec0ff */
[----:B------:R-:W1:Y:S11]  /*0600*/  FENCE.VIEW.ASYNC.S ;  /* 0x00000000000073c6 */ /* 0x000e760000000000 */
[----:B-1----:R1:W3:Y:S01]  /*0610*/  SYNCS.EXCH.64 URZ, [UR4], UR8 ;  /* 0x0000000804ff75b2 */ /* 0x0022e20008000100 */
[----:B------:R1:W4:Y:S01]  /*0620*/  SYNCS.EXCH.64 URZ, [UR4+0x30], UR6 ;  /* 0x0000300604ff75b2 */ /* 0x0003220008000100 */
[----:B------:R1:W1:Y:S01]  /*0630*/  SYNCS.EXCH.64 URZ, [UR4+0x8], UR8 ;  /* 0x0000080804ff75b2 */ /* 0x0002620008000100 */
        /* <DEDUP_REMOVED lines=9> */
[----:B------:R-:W-:Y:S01]  /*06d0*/  NOP ;  /* 0x0000000000007918 */ /* 0x000fe20000000000 */
.L_x_9:
[----:B------:R-:W2:Y:S01]  /*06e0*/  SHFL.IDX PT, R2, R81, RZ, 0x1f ;  /* 0x00001fff51027589 */ /* 0x000ea200000e0000 */
[----:B------:R-:W-:Y:S01]  /*06f0*/  NOP ;  /* 0x0000000000007918 */ /* 0x000fe20000000000 */
[----:B--2---:R-:W-:-:S13]  /*0700*/  ISETP.NE.AND P0, PT, R2, 0x1, PT ;  /* 0x000000010200780c */ /* 0x004fda0003f05270 */
[----:B------:R-:W-:Y:S05]  /*0710*/  @P0 BRA `(.L_x_10) ;  /* 0x0000000000580947 */ /* 0x000fea0003800000 */
[----:B-1----:R-:W1:Y:S01]  /*0720*/  S2UR UR4, SR_CgaCtaId ;  /* 0x00000000000479c3 */ /* 0x002e620000008800 */
        /* <DEDUP_REMOVED lines=12> */
[----:B-1----:R2:W1:Y:S01]  /*07f0*/  SYNCS.EXCH.64 URZ, [UR4+0x60], UR8 ;  /* 0x0000600804ff75b2 */ /* 0x0024620008000100 */
[----:B------:R2:W1:Y:S01]  /*0800*/  SYNCS.EXCH.64 URZ, [UR4+0x80], UR6 ;  /* 0x0000800604ff75b2 */ /* 0x0004620008000100 */
[----:B------:R2:W1:Y:S01]  /*0810*/  SYNCS.EXCH.64 URZ, [UR4+0x68], UR8 ;  /* 0x0000680804ff75b2 */ /* 0x0004620008000100 */
[----:B------:R2:W1:Y:S01]  /*0820*/  SYNCS.EXCH.64 URZ, [UR4+0x88], UR6 ;  /* 0x0000880604ff75b2 */ /* 0x0004620008000100 */
[----:B------:R2:W1:Y:S01]  /*0830*/  SYNCS.EXCH.64 URZ, [UR4+0x70], UR8 ;  /* 0x0000700804ff75b2 */ /* 0x0004620008000100 */
[----:B------:R2:W1:Y:S01]  /*0840*/  SYNCS.EXCH.64 URZ, [UR4+0x90], UR6 ;  /* 0x0000900604ff75b2 */ /* 0x0004620008000100 */
[----:B------:R2:W1:Y:S01]  /*0850*/  SYNCS.EXCH.64 URZ, [UR4+0x78], UR8 ;  /* 0x0000780804ff75b2 */ /* 0x0004620008000100 */
[----:B------:R2:W1:Y:S02]  /*0860*/  SYNCS.EXCH.64 URZ, [UR4+0x98], UR6 ;  /* 0x0000980604ff75b2 */ /* 0x0004640008000100 */
[----:B--2---:R-:W-:Y:S01]  /*0870*/  NOP ;  /* 0x0000000000007918 */ /* 0x004fe20000000000 */
.L_x_10:
[----:B------:R-:W2:Y:S01]  /*0880*/  SHFL.IDX PT, R2, R81, RZ, 0x1f ;  /* 0x00001fff51027589 */ /* 0x000ea200000e0000 */
[----:B------:R-:W-:Y:S01]  /*0890*/  NOP ;  /* 0x0000000000007918 */ /* 0x000fe20000000000 */
[----:B--2---:R-:W-:-:S13]  /*08a0*/  ISETP.NE.AND P0, PT, R2, 0x3, PT ;  /* 0x000000030200780c */ /* 0x004fda0003f05270 */
[----:B------:R-:W-:Y:S05]  /*08b0*/  @P0 BRA `(.L_x_11) ;  /* 0x0000000000300947 */ /* 0x000fea0003800000 */
[----:B-1----:R-:W1:Y:S01]  /*08c0*/  S2UR UR4, SR_CgaCtaId ;  /* 0x00000000000479c3 */ /* 0x002e620000008800 */
[----:B------:R-:W-:Y:S01]  /*08d0*/  UMOV UR6, 0x400 ;  /* 0x0000040000067882 */ /* 0x000fe20000000000 */
[----:B------:R-:W-:Y:S01]  /*08e0*/  UMOV UR5, 0x20 ;  /* 0x0000002000057882 */ /* 0x000fe20000000000 */
[----:B------:R-:W-:Y:S01]  /*08f0*/  ELECT P0, URZ, PT ;  /* 0x0000000000ff782f */ /* 0x000fe20003800000 */
[----:B-1----:R-:W-:Y:S02]  /*0900*/  ULEA UR6, UR4, UR6, 0x18 ;  /* 0x0000000604067291 */ /* 0x002fe4000f8ec0ff */
[----:B------:R-:W-:-:S04]  /*0910*/  UIADD3 UR4, UPT, UPT, -UR5, 0x100000, URZ ;  /* 0x0010000005047890 */ /* 0x000fc8000fffe1ff */
[----:B------:R-:W-:Y:S02]  /*0920*/  USHF.L.U32 UR5, UR4, 0xb, URZ ;  /* 0x0000000b04057899 */ /* 0x000fe400080006ff */
[----:B------:R-:W-:Y:S01]  /*0930*/  USHF.L.U32 UR4, UR4, 0x1, URZ ;  /* 0x0000000104047899 */ /* 0x000fe200080006ff */
[----:B------:R-:W1:Y:S11]  /*0940*/  FENCE.VIEW.ASYNC.S ;  /* 0x00000000000073c6 */ /* 0x000e760000000000 */
[----:B-1----:R2:W1:Y:S01]  /*0950*/  SYNCS.EXCH.64 URZ, [UR6+0xa0], UR4 ;  /* 0x0000a00406ff75b2 */ /* 0x0024620008000100 */
[----:B------:R2:W1:Y:S02]  /*0960*/  SYNCS.EXCH.64 URZ, [UR6+0xa8], UR4 ;  /* 0x0000a80406ff75b2 */ /* 0x0004640008000100 */
[----:B--2---:R-:W-:Y:S01]  /*0970*/  NOP ;  /* 0x0000000000007918 */ /* 0x004fe20000000000 */
.L_x_11:
[----:B------:R-:W2:Y:S01]  /*0980*/  SHFL.IDX PT, R2, R81, RZ, 0x1f ;  /* 0x00001fff51027589 */ /* 0x000ea200000e0000 */
[----:B------:R-:W-:Y:S01]  /*0990*/  NOP ;  /* 0x0000000000007918 */ /* 0x000fe20000000000 */
[----:B--2---:R-:W-:-:S13]  /*09a0*/  ISETP.NE.AND P0, PT, R2, 0x4, PT ;  /* 0x000000040200780c */ /* 0x004fda0003f05270 */
[----:B------:R-:W-:Y:S05]  /*09b0*/  @P0 BRA `(.L_x_12) ;  /* 0x00000000004c0947 */ /* 0x000fea0003800000 */
[----:B-1----:R-:W1:Y:S01]  /*09c0*/  S2UR UR6, SR_CgaCtaId ;  /* 0x00000000000679c3 */ /* 0x002e620000008800 */
[----:B------:R-:W-:Y:S01]  /*09d0*/  UMOV UR4, 0x3a0 ;  /* 0x000003a000047882 */ /* 0x000fe20000000000 */
[----:B------:R-:W-:Y:S01]  /*09e0*/  UMOV UR5, 0x400 ;  /* 0x0000040000057882 */ /* 0x000fe20000000000 */
[----:B------:R-:W-:Y:S01]  /*09f0*/  USEL UR4, UR4, 0x320, UP3 ;  /* 0x0000032004047887 */ /* 0x000fe20009800000 */
[----:B------:R-:W-:Y:S01]  /*0a00*/  UMOV UR8, 0x1 ;  /* 0x0000000100087882 */ /* 0x000fe20000000000 */
[----:B------:R-:W-:Y:S01]  /*0a10*/  ELECT P0, URZ, PT ;  /* 0x0000000000ff782f */ /* 0x000fe20003800000 */
[----:B------:R-:W-:-:S04]  /*0a20*/  UIADD3 UR8, UPT, UPT, -UR8, 0x100000, URZ ;  /* 0x0010000008087890 */ /* 0x000fc8000fffe1ff */
[----:B------:R-:W-:Y:S02]  /*0a30*/  USHF.L.U32 UR9, UR8, 0xb, URZ ;  /* 0x0000000b08097899 */ /* 0x000fe400080006ff */
[----:B------:R-:W-:Y:S02]  /*0a40*/  USHF.L.U32 UR8, UR8, 0x1, URZ ;  /* 0x0000000108087899 */ /* 0x000fe400080006ff */
[----:B-1----:R-:W-:Y:S02]  /*0a50*/  ULEA UR6, UR6, UR5, 0x18 ;  /* 0x0000000506067291 */ /* 0x002fe4000f8ec0ff */
[----:B------:R-:W-:-:S04]  /*0a60*/  UIADD3 UR4, UPT, UPT, -UR4, 0x100000, URZ ;  /* 0x0010000004047890 */ /* 0x000fc8000fffe1ff */
[----:B------:R-:W-:Y:S02]  /*0a70*/  USHF.L.U32 UR5, UR4, 0xb, URZ ;  /* 0x0000000b04057899 */ /* 0x000fe400080006ff */
[----:B------:R-:W-:Y:S01]  /*0a80*/  USHF.L.U32 UR4, UR4, 0x1, URZ ;  /* 0x0000000104047899 */ /* 0x000fe200080006ff */
[----:B------:R-:W1:Y:S03]  /*0a90*/  FENCE.VIEW.ASYNC.S ;  /* 0x00000000000073c6 */ /* 0x000e660000000000 */
[----:B-1----:R2:W1:Y:S08]  /*0aa0*/  SYNCS.EXCH.64 URZ, [UR6+0xb0], UR8 ;  /* 0x0000b00806ff75b2 */ /* 0x0024700008000100 */
[----:B------:R2:W1:Y:S01]  /*0ab0*/  SYNCS.EXCH.64 URZ, [UR6+0xc0], UR4 ;  /* 0x0000c00406ff75b2 */ /* 0x0004620008000100 */
[----:B------:R2:W1:Y:S01]  /*0ac0*/  SYNCS.EXCH.64 URZ, [UR6+0xb8], UR8 ;  /* 0x0000b80806ff75b2 */ /* 0x0004620008000100 */
[----:B------:R2:W1:Y:S02]  /*0ad0*/  SYNCS.EXCH.64 URZ, [UR6+0xc8], UR4 ;  /* 0x0000c80406ff75b2 */ /* 0x0004640008000100 */
[----:B--2---:R-:W-:Y:S01]  /*0ae0*/  NOP ;  /* 0x0000000000007918 */ /* 0x004fe20000000000 */
.L_x_12:
        /* <DEDUP_REMOVED lines=26> */
.L_x_13:
[----:B------:R-:W2:Y:S01]  /*0c90*/  SHFL.IDX PT, R2, R81, RZ, 0x1f ;  /* 0x00001fff51027589 */ /* 0x000ea200000e0000 */
[----:B------:R-:W1:Y:S01]  /*0ca0*/  S2UR UR47, SR_CgaCtaId ;  /* 0x00000000002f79c3 */ /* 0x000e620000008800 */
[----:B------:R-:W-:Y:S01]  /*0cb0*/  NOP ;  /* 0x0000000000007918 */ /* 0x000fe20000000000 */
[----:B--2---:R-:W-:-:S13]  /*0cc0*/  ISETP.NE.AND P0, PT, R2, 0x3, PT ;  /* 0x000000030200780c */ /* 0x004fda0003f05270 */
[----:B-1----:R-:W-:Y:S05]  /*0cd0*/  @P0 BRA `(.L_x_14) ;  /* 0x0000000000340947 */ /* 0x002fea0003800000 */
[----:B------:R-:W-:Y:S01]  /*0ce0*/  UMOV UR4, 0x400 ;  /* 0x0000040000047882 */ /* 0x000fe20000000000 */
[----:B------:R-:W-:Y:S01]  /*0cf0*/  UMOV UR6, 0x20 ;  /* 0x0000002000067882 */ /* 0x000fe20000000000 */
[----:B------:R-:W-:Y:S02]  /*0d00*/  ULEA UR4, UR47, UR4, 0x18 ;  /* 0x000000042f047291 */ /* 0x000fe4000f8ec0ff */
[----:B------:R-:W-:-:S04]  /*0d10*/  UIADD3 UR6, UPT, UPT, -UR6, 0x100000, URZ ;  /* 0x0010000006067890 */ /* 0x000fc8000fffe1ff */
[----:B------:R-:W-:Y:S02]  /*0d20*/  USHF.L.U32 UR7, UR6, 0xb, URZ ;  /* 0x0000000b06077899 */ /* 0x000fe400080006ff */
[----:B------:R-:W-:Y:S01]  /*0d30*/  USHF.L.U32 UR6, UR6, 0x1, URZ ;  /* 0x0000000106067899 */ /* 0x000fe200080006ff */
[----:B------:R-:W-:Y:S01]  /*0d40*/  ELECT P0, URZ, PT ;  /* 0x0000000000ff782f */ /* 0x000fe20003800000 */
[----:B------:R-:W1:Y:S10]  /*0d50*/  FENCE.VIEW.ASYNC.S ;  /* 0x00000000000073c6 */ /* 0x000e740000000000 */
[----:B-1----:R1:W2:Y:S01]  /*0d60*/  SYNCS.EXCH.64 URZ, [UR4+0x110], UR6 ;  /* 0x0001100604ff75b2 */ /* 0x0022a20008000100 */
[----:B------:R1:W1:Y:S01]  /*0d70*/  SYNCS.EXCH.64 URZ, [UR4+0x120], UR6 ;  /* 0x0001200604ff75b2 */ /* 0x0002620008000100 */
[----:B------:R1:W1:Y:S01]  /*0d80*/  SYNCS.EXCH.64 URZ, [UR4+0x118], UR6 ;  /* 0x0001180604ff75b2 */ /* 0x0002620008000100 */
[----:B------:R1:W1:Y:S01]  /*0d90*/  SYNCS.EXCH.64 URZ, [UR4+0x128], UR6 ;  /* 0x0001280604ff75b2 */ /* 0x0002620008000100 */
[----:B------:R-:W-:Y:S01]  /*0da0*/  NOP ;  /* 0x0000000000007918 */ /* 0x000fe20000000000 */
.L_x_14:
[----:B-1----:R-:W1:Y:S01]  /*0db0*/  LDCU UR4, c[0x0][0x36c] ;  /* 0x00006d80ff0477ac */ /* 0x002e620008000800 */
[----:B------:R-:W-:Y:S01]  /*0dc0*/  ISETP.NE.OR P3, PT, R0, 0x2, !P3 ;  /* 0x000000020000780c */ /* 0x000fe20005f65670 */
[----:B------:R-:W-:Y:S01]  /*0dd0*/  NOP ;  /* 0x0000000000007918 */ /* 0x000fe20000000000 */
[----:B------:R-:W-:Y:S01]  /*0de0*/  LOP3.LUT R0, R94, 0x1f, RZ, 0xc0, !PT ;  /* 0x0000001f5e007812 */ /* 0x000fe200078ec0ff */
[----:B------:R-:W-:Y:S02]  /*0df0*/  UISETP.NE.AND UP4, UPT, UR17, URZ, UPT ;  /* 0x000000ff1100728c */ /* 0x000fe4000bf85270 */
[----:B-1----:R-:W-:-:S09]  /*0e00*/  UISETP.EQ.U32.AND UP5, UPT, UR4, 0x1, UPT ;  /* 0x000000010400788c */ /* 0x002fd2000bfa2070 */
[----:B------:R-:W-:Y:S05]  /*0e10*/  BRA.U !UP5, `(.L_x_15) ;  /* 0x000000010d087547 */ /* 0x000fea000b800000 */
[----:B--234-:R-:W-:Y:S01]  /*0e20*/  UCGABAR_ARV ;  /* 0x00000000000079c7 */ /* 0x01cfe20008000000 */
[----:B------:R-:W-:Y:S05]  /*0e30*/  BRA `(.L_x_16) ;  /* 0x0000000000047947 */ /* 0x000fea0003800000 */
.L_x_15:
[----:B--234-:R-:W-:Y:S01]  /*0e40*/  NOP ;  /* 0x0000000000007918 */ /* 0x01cfe20000000000 */
.L_x_16:
[----:B------:R-:W1:Y:S01]  /*0e50*/  S2UR UR7, SR_CTAID.X ;  /* 0x00000000000779c3 */ /* 0x000e620000002500 */
[----:B------:R-:W-:-:S05]  /*0e60*/  CS2R.32 R82, SR_CgaSize ;  /* 0x0000000000527805 */ /* 0x000fca0000008a00 */
[----:B------:R-:W-:-:S05]  /*0e70*/  IMAD R82, R82, -0xa0, RZ ;  /* 0xffffff6052527824 */ /* 0x000fca00078e02ff */
[----:B------:R-:W-:-:S14]  /*0e80*/  R2UR UR5, R82 ;  /* 0x00000000520572ca */ /* 0x000fdc00000e0000 */
[----:B------:R-:W2:Y:S01]  /*0e90*/  LDCU UR5, c[0x0][UR5+0x2b0] ;  /* 0x00005600050577ac */ /* 0x000ea20008000800 */
[----:B------:R-:W-:-:S05]  /*0ea0*/  CS2R.32 R82, SR_CgaSize ;  /* 0x0000000000527805 */ /* 0x000fca0000008a00 */
[----:B------:R-:W-:-:S05]  /*0eb0*/  IMAD R82, R82, -0xa0, RZ ;  /* 0xffffff6052527824 */ /* 0x000fca00078e02ff */
[----:B------:R-:W-:-:S14]  /*0ec0*/  R2UR UR4, R82 ;  /* 0x00000000520472ca */ /* 0x000fdc00000e0000 */
[----:B------:R-:W3:Y:S01]  /*0ed0*/  LDCU UR4, c[0x0][UR4+0x2b4] ;  /* 0x00005680040477ac */ /* 0x000ee20008000800 */
[----:B------:R-:W4:Y:S01]  /*0ee0*/  S2UR UR8, SR_CTAID.Y ;  /* 0x00000000000879c3 */ /* 0x000f220000002600 */
[----:B------:R-:W-:-:S05]  /*0ef0*/  CS2R.32 R82, SR_CgaSize ;  /* 0x0000000000527805 */ /* 0x000fca0000008a00 */
[----:B------:R-:W-:-:S05]  /*0f00*/  IMAD R82, R82, -0xa0, RZ ;  /* 0xffffff6052527824 */ /* 0x000fca00078e02ff */
[----:B------:R-:W-:-:S14]  /*0f10*/  R2UR UR9, R82 ;  /* 0x00000000520972ca */ /* 0x000fdc00000e0000 */
[----:B------:R-:W3:Y:S01]  /*0f20*/  LDCU UR9, c[0x0][UR9+0x2a0] ;  /* 0x00005400090977ac */ /* 0x000ee20008000800 */
[----:B------:R-:W3:Y:S01]  /*0f30*/  LDCU UR21, c[0x0][0xb24] ;  /* 0x00016480ff1577ac */ /* 0x000ee20008000800 */
[----:B------:R-:W1:Y:S01]  /*0f40*/  S2UR UR36, SR_CTAID.Z ;  /* 0x00000000002479c3 */ /* 0x000e620000002700 */
[----:B------:R-:W-:-:S05]  /*0f50*/  CS2R.32 R82, SR_CgaSize ;  /* 0x0000000000527805 */ /* 0x000fca0000008a00 */
[----:B------:R-:W-:-:S05]  /*0f60*/  IMAD R82, R82, -0xa0, RZ ;  /* 0xffffff6052527824 */ /* 0x000fca00078e02ff */
[----:B------:R-:W-:-:S14]  /*0f70*/  R2UR UR63, R82 ;  /* 0x00000000523f72ca */ /* 0x000fdc00000e0000 */
[----:B------:R-:W3:Y:S01]  /*0f80*/  LDCU UR63, c[0x0][UR63+0x2a4] ;  /* 0x000054803f3f77ac */ /* 0x000ee20008000800 */
[----:B------:R-:W3:Y:S01]  /*0f90*/  LDCU UR42, c[0x0][0xb24] ;  /* 0x00016480ff2a77ac */ /* 0x000ee20008000800 */
[----:B-1----:R-:W-:Y:S01]  /*0fa0*/  I2FP.F32.U32 R3, UR7 ;  /* 0x0000000700037c45 */ /* 0x002fe20008201000 */
[----:B------:R-:W1:Y:S04]  /*0fb0*/  LDCU UR28, c[0x0][0xb30] ;  /* 0x00016600ff1c77ac */ /* 0x000e680008000800 */
[----:B--2---:R-:W-:Y:S01]  /*0fc0*/  FMUL R3, R3, UR5 ;  /* 0x0000000503037c20 */ /* 0x004fe20008400000 */
[----:B------:R-:W-:Y:S01]  /*0fd0*/  USHF.L.U32 UR26, UR47, 0xb, URZ ;  /* 0x0000000b2f1a7899 */ /* 0x000fe200080006ff */
[----:B----4-:R-:W-:Y:S01]  /*0fe0*/  I2FP.F32.U32 R2, UR8 ;  /* 0x0000000800027c45 */ /* 0x010fe20008201000 */
[----:B---3--:R-:W-:-:S03]  /*0ff0*/  UISETP.GE.AND UP2, UPT, UR21, 0x1, UPT ;  /* 0x000000011500788c */ /* 0x008fc6000bf46270 */
[----:B------:R-:W2:Y:S01]  /*1000*/  F2I.U32.TRUNC.NTZ R3, R3 ;  /* 0x0000000300037305 */ /* 0x000ea2000020f000 */
[----:B------:R-:W-:Y:S01]  /*1010*/  UMOV UR16, UR7 ;  /* 0x0000000700107c82 */ /* 0x000fe20008000000 */
[----:B------:R-:W-:Y:S01]  /*1020*/  FMUL R2, R2, UR4 ;  /* 0x0000000402027c20 */ /* 0x000fe20008400000 */
[----:B------:R-:W-:-:S05]  /*1030*/  UMOV UR20, UR8 ;  /* 0x0000000800147c82 */ /* 0x000fca0008000000 */
[----:B------:R-:W3:Y:S01]  /*1040*/  F2I.U32.TRUNC.NTZ R2, R2 ;  /* 0x0000000200027305 */ /* 0x000ee2000020f000 */
[----:B--2---:R-:W-:Y:S02]  /*1050*/  R2UR UR4, R3 ;  /* 0x00000000030472ca */ /* 0x004fe400000e0000 */
[----:B---3--:R-:W-:Y:S02]  /*1060*/  R2UR UR6, R2 ;  /* 0x00000000020672ca */ /* 0x008fe400000e0000 */
[----:B------:R-:W-:-:S09]  /*1070*/  PRMT R2, RZ, 0x7610, R2 ;  /* 0x00007610ff027816 */ /* 0x000fd20000000002 */
[----:B------:R-:W-:-:S04]  /*1080*/  UIADD3 UR5, UPT, UPT, -UR4, URZ, URZ ;  /* 0x000000ff04057290 */ /* 0x000fc8000fffe1ff */
[----:B------:R-:W-:Y:S02]  /*1090*/  UIMAD UR5, UR9, UR5, UR7 ;  /* 0x00000005090572a4 */ /* 0x000fe4000f8e0207 */
[----:B------:R-:W-:-:S04]  /*10a0*/  UIADD3 UR4, UPT, UPT, -UR6, URZ, URZ ;  /* 0x000000ff06047290 */ /* 0x000fc8000fffe1ff */
[----:B------:R-:W-:Y:S01]  /*10b0*/  IMAD.U32 R82, RZ, RZ, UR5 ;  /* 0x00000005ff527e24 */ /* 0x000fe2000f8e00ff */
[----:B------:R-:W-:Y:S01]  /*10c0*/  UIMAD UR63, UR63, UR4, UR8 ;  /* 0x000000043f3f72a4 */ /* 0x000fe2000f8e0208 */
[----:B-1----:R-:W-:Y:S11]  /*10d0*/  BRA.U UP4, `(.L_x_17) ;  /* 0x0000000104447547 */ /* 0x002ff6000b800000 */
[----:B------:R-:W-:Y:S01]  /*10e0*/  R2UR UR6, R82 ;  /* 0x00000000520672ca */ /* 0x000fe200000e0000 */
[----:B------:R-:W-:Y:S02]  /*10f0*/  UISETP.NE.AND UP0, UPT, UR63, URZ, UPT ;  /* 0x000000ff3f00728c */ /* 0x000fe4000bf05270 */
[----:B------:R-:W-:-:S04]  /*1100*/  UISETP.NE.AND UP1, UPT, UR63, 0x1, UPT ;  /* 0x000000013f00788c */ /* 0x000fc8000bf25270 */
[----:B------:R-:W-:Y:S02]  /*1110*/  USEL UR5, URZ, 0x2, UP1 ;  /* 0x00000002ff057887 */ /* 0x000fe40008800000 */
[----:B------:R-:W-:-:S04]  /*1120*/  UISETP.NE.AND UP1, UPT, UR63, 0x3, UPT ;  /* 0x000000033f00788c */ /* 0x000fc8000bf25270 */
[----:B------:R-:W-:-:S04]  /*1130*/  UISETP.EQ.OR UP0, UPT, UR6, URZ, !UP0 ;  /* 0x000000ff0600728c */ /* 0x000fc8000c702670 */
[----:B------:R-:W-:Y:S02]  /*1140*/  USEL UR8, URZ, 0x1, !UP0 ;  /* 0x00000001ff087887 */ /* 0x000fe4000c000000 */
[----:B------:R-:W-:-:S04]  /*1150*/  UISETP.NE.AND UP0, UPT, UR63, 0x2, UPT ;  /* 0x000000023f00788c */ /* 0x000fc8000bf05270 */
[----:B------:R-:W-:Y:S02]  /*1160*/  USEL UR4, URZ, 0x4, UP0 ;  /* 0x00000004ff047887 */ /* 0x000fe40008000000 */
[----:B------:R-:W-:Y:S02]  /*1170*/  UISETP.NE.AND UP0, UPT, UR6, URZ, UPT ;  /* 0x000000ff0600728c */ /* 0x000fe4000bf05270 */
[----:B------:R-:W-:Y:S02]  /*1180*/  USEL UR6, URZ, 0x8, UP1 ;  /* 0x00000008ff067887 */ /* 0x000fe40008800000 */
[----:B------:R-:W-:Y:S02]  /*1190*/  USEL UR7, UR5, 0x2, UP0 ;  /* 0x0000000205077887 */ /* 0x000fe40008000000 */
[----:B------:R-:W-:Y:S02]  /*11a0*/  USEL UR4, UR4, 0x4, UP0 ;  /* 0x0000000404047887 */ /* 0x000fe40008000000 */
[----:B------:R-:W-:-:S02]  /*11b0*/  USEL UR5, UR6, 0x8, UP0 ;  /* 0x0000000806057887 */ /* 0x000fc40008000000 */
[----:B------:R-:W-:-:S04]  /*11c0*/  UIADD3 UR4, UPT, UPT, UR4, UR7, UR8 ;  /* 0x0000000704047290 */ /* 0x000fc8000fffe008 */
[----:B------:R-:W-:-:S06]  /*11d0*/  UIADD3 UR4, UPT, UPT, UR4, UR5, URZ ;  /* 0x0000000504047290 */ /* 0x000fcc000fffe0ff */
[----:B------:R-:W-:Y:S02]  /*11e0*/  MOV R2, UR4 ;  /* 0x0000000400027c02 */ /* 0x000fe40008000f00 */
.L_x_17:
[----:B------:R-:W-:Y:S05]  /*11f0*/  BRA.U !UP2, `(.L_x_18) ;  /* 0x000000010ad47547 */ /* 0x000fea000b800000 */
[----:B------:R-:W1:Y:S01]  /*1200*/  LDCU.128 UR12, c[0x0][0xb10] ;  /* 0x00016200ff0c77ac */ /* 0x000e620008000c00 */
[----:B------:R-:W2:Y:S01]  /*1210*/  LDCU UR6, c[0x0][0x370] ;  /* 0x00006e00ff0677ac */ /* 0x000ea20008000800 */
[----:B------:R-:W3:Y:S01]  /*1220*/  LDCU UR5, c[0x0][0x374] ;  /* 0x00006e80ff0577ac */ /* 0x000ee20008000800 */
[----:B------:R-:W4:Y:S01]  /*1230*/  LDCU UR27, c[0x0][0xb0c] ;  /* 0x00016180ff1b77ac */ /* 0x000f220008000800 */
[----:B------:R-:W4:Y:S01]  /*1240*/  LDCU UR4, c[0x0][0xb20] ;  /* 0x00016400ff0477ac */ /* 0x000f220008000800 */
[----:B------:R-:W4:Y:S01]  /*1250*/  LDCU.64 UR8, c[0x0][0xb28] ;  /* 0x00016500ff0877ac */ /* 0x000f220008000a00 */
[----:B-1----:R-:W-:Y:S02]  /*1260*/  UISETP.NE.AND UP0, UPT, UR14, 0x1, UPT ;  /* 0x000000010e00788c */ /* 0x002fe4000bf05270 */
[----:B---3--:R-:W-:Y:S02]  /*1270*/  UIMAD.WIDE.U32 UR10, UR5, UR15, URZ ;  /* 0x0000000f050a72a5 */ /* 0x008fe4000f8e00ff */
[----:B--2---:R-:W-:-:S02]  /*1280*/  UIMAD.WIDE.U32 UR22, UR6, UR12, URZ ;  /* 0x0000000c061672a5 */ /* 0x004fc4000f8e00ff */
[----:B----4-:R-:W-:Y:S02]  /*1290*/  UISETP.NE.AND UP1, UPT, UR27, 0x1, UPT ;  /* 0x000000011b00788c */ /* 0x010fe4000bf25270 */
[----:B------:R-:W-:Y:S01]  /*12a0*/  UISETP.NE.AND UP2, UPT, UR21, 0x1, UPT ;  /* 0x000000011500788c */ /* 0x000fe2000bf45270 */
[----:B------:R-:W-:Y:S02]  /*12b0*/  UMOV UR10, UR11 ;  /* 0x0000000b000a7c82 */ /* 0x000fe40008000000 */
[----:B------:R-:W-:Y:S01]  /*12c0*/  UMOV UR22, UR23 ;  /* 0x0000001700167c82 */ /* 0x000fe20008000000 */
[----:B------:R-:W-:Y:S02]  /*12d0*/  @UP0 USHF.R.U32.HI UR5, URZ, UR4, UR10 ;  /* 0x00000004ff050299 */ /* 0x000fe4000801160a */
[----:B------:R-:W-:Y:S02]  /*12e0*/  UIMAD.WIDE.U32 UR24, UR20, UR15, URZ ;  /* 0x0000000f141872a5 */ /* 0x000fe4000f8e00ff */
[----:B------:R-:W-:-:S02]  /*12f0*/  UIMAD.WIDE.U32 UR10, UR5, UR8, URZ ;  /* 0x00000008050a72a5 */ /* 0x000fc4000f8e00ff */
[----:B------:R-:W-:Y:S02]  /*1300*/  @UP1 USHF.R.U32.HI UR6, URZ, UR13, UR22 ;  /* 0x0000000dff061299 */ /* 0x000fe40008011616 */
[----:B------:R-:W-:Y:S02]  /*1310*/  UIMAD.WIDE.U32 UR18, UR16, UR12, URZ ;  /* 0x0000000c101272a5 */ /* 0x000fe4000f8e00ff */
[----:B------:R-:W-:Y:S01]  /*1320*/  UIMAD.WIDE.U32 UR22, UR6, UR8, URZ ;  /* 0x00000008061672a5 */ /* 0x000fe2000f8e00ff */
[----:B------:R-:W-:Y:S01]  /*1330*/  UMOV UR24, UR25 ;  /* 0x0000001900187c82 */ /* 0x000fe20008000000 */
[----:B------:R-:W-:Y:S01]  /*1340*/  UMOV UR10, UR11 ;  /* 0x0000000b000a7c82 */ /* 0x000fe20008000000 */
[----:B------:R-:W-:Y:S02]  /*1350*/  USHF.R.U32.HI UR24, URZ, UR4, UR24 ;  /* 0x00000004ff187299 */ /* 0x000fe40008011618 */
[----:B------:R-:W-:Y:S02]  /*1360*/  @UP2 USHF.R.U32.HI UR5, URZ, UR9, UR10 ;  /* 0x00000009ff052299 */ /* 0x000fe4000801160a */
[----:B------:R-:W-:Y:S01]  /*1370*/  UMOV UR7, UR23 ;  /* 0x0000001700077c82 */ /* 0x000fe20008000000 */
[----:B------:R-:W-:Y:S01]  /*1380*/  UMOV UR18, UR19 ;  /* 0x0000001300127c82 */ /* 0x000fe20008000000 */
[----:B------:R-:W-:-:S02]  /*1390*/  @UP2 USHF.R.U32.HI UR6, URZ, UR9, UR7 ;  /* 0x00000009ff062299 */ /* 0x000fc40008011607 */
[----:B------:R-:W-:Y:S02]  /*13a0*/  USHF.R.U32.HI UR13, URZ, UR13, UR18 ;  /* 0x0000000dff0d7299 */ /* 0x000fe40008011612 */
[----:B------:R-:W-:Y:S02]  /*13b0*/  USEL UR4, UR20, UR24, !UP0 ;  /* 0x0000001814047287 */ /* 0x000fe4000c000000 */
[----:B------:R-:W-:Y:S02]  /*13c0*/  UIMAD UR7, UR5, UR21, URZ ;  /* 0x00000015050772a4 */ /* 0x000fe4000f8e02ff */
[----:B------:R-:W-:Y:S02]  /*13d0*/  USEL UR5, UR16, UR13, !UP1 ;  /* 0x0000000d10057287 */ /* 0x000fe4000c800000 */
[----:B------:R-:W-:Y:S02]  /*13e0*/  UIMAD UR12, UR6, UR21, URZ ;  /* 0x00000015060c72a4 */ /* 0x000fe4000f8e02ff */
[----:B------:R-:W-:-:S02]  /*13f0*/  UISETP.GE.AND UP0, UPT, UR4, UR7, UPT ;  /* 0x000000070400728c */ /* 0x000fc4000bf06270 */
[----:B------:R-:W-:Y:S02]  /*1400*/  UIMAD.WIDE.U32 UR10, UR4, UR8, URZ ;  /* 0x00000008040a72a5 */ /* 0x000fe4000f8e00ff */
[----:B------:R-:W-:Y:S02]  /*1410*/  UISETP.GE.OR UP0, UPT, UR5, UR12, UP0 ;  /* 0x0000000c0500728c */ /* 0x000fe40008706670 */
[----:B------:R-:W-:Y:S02]  /*1420*/  UIMAD.WIDE.U32 UR12, UR5, UR8, URZ ;  /* 0x00000008050c72a5 */ /* 0x000fe4000f8e00ff */
[----:B------:R-:W-:Y:S01]  /*1430*/  UIADD3 UR10, UPT, UPT, -UR4, URZ, URZ ;  /* 0x000000ff040a7290 */ /* 0x000fe2000fffe1ff */
[----:B------:R-:W-:Y:S01]  /*1440*/  UMOV UR8, UR11 ;  /* 0x0000000b00087c82 */ /* 0x000fe20008000000 */
[----:B------:R-:W-:Y:S02]  /*1450*/  UIADD3 UR11, UPT, UPT, -UR5, URZ, URZ ;  /* 0x000000ff050b7290 */ /* 0x000fe4000fffe1ff */
[----:B------:R-:W-:-:S03]  /*1460*/  USHF.R.U32.HI UR8, URZ, UR9, UR8 ;  /* 0x00000009ff087299 */ /* 0x000fc60008011608 */
[----:B------:R-:W-:Y:S01]  /*1470*/  @!UP0 UMOV UR7, UR13 ;  /* 0x0000000d00078c82 */ /* 0x000fe20008000000 */
[----:B------:R-:W-:Y:S02]  /*1480*/  UIMAD UR20, UR14, UR10, UR20 ;  /* 0x0000000a0e1472a4 */ /* 0x000fe4000f8e0214 */
[----:B------:R-:W-:Y:S02]  /*1490*/  USEL UR8, UR4, UR8, !UP2 ;  /* 0x0000000804087287 */ /* 0x000fe4000d000000 */
[----:B------:R-:W-:Y:S02]  /*14a0*/  @!UP0 USHF.R.U32.HI UR7, URZ, UR9, UR7 ;  /* 0x00000009ff078299 */ /* 0x000fe40008011607 */
[----:B------:R-:W-:Y:S02]  /*14b0*/  UIADD3 UR9, UPT, UPT, -UR8, URZ, URZ ;  /* 0x000000ff08097290 */ /* 0x000fe4000fffe1ff */
[----:B------:R-:W-:Y:S02]  /*14c0*/  @!UP0 USEL UR7, UR5, UR7, !UP2 ;  /* 0x0000000705078287 */ /* 0x000fe4000d000000 */
[----:B------:R-:W-:-:S02]  /*14d0*/  UIMAD UR9, UR21, UR9, UR4 ;  /* 0x00000009150972a4 */ /* 0x000fc4000f8e0204 */
[----:B------:R-:W-:Y:S02]  /*14e0*/  @!UP0 UIADD3 UR8, UPT, UPT, UR8, -UR7, URZ ;  /* 0x8000000708088290 */ /* 0x000fe4000fffe0ff */
[----:B------:R-:W-:Y:S02]  /*14f0*/  @!UP0 UIMAD UR6, UR9, UR6, UR7 ;  /* 0x00000006090682a4 */ /* 0x000fe4000f8e0207 */
[----:B------:R-:W-:Y:S02]  /*1500*/  @!UP0 UIMAD UR4, UR8, UR21, UR5 ;  /* 0x00000015080482a4 */ /* 0x000fe4000f8e0205 */
[----:B------:R-:W-:Y:S02]  /*1510*/  UIMAD UR16, UR27, UR11, UR16 ;  /* 0x0000000b1b1072a4 */ /* 0x000fe4000f8e0210 */
[----:B------:R-:W-:Y:S01]  /*1520*/  UIMAD UR20, UR4, UR14, UR20 ;  /* 0x0000000e041472a4 */ /* 0x000fe2000f8e0214 */
[----:B------:R-:W-:Y:S02]  /*1530*/  @!UP0 UMOV UR5, UR6 ;  /* 0x0000000600058c82 */ /* 0x000fe40008000000 */
[----:B------:R-:W-:-:S12]  /*1540*/  UIMAD UR16, UR5, UR27, UR16 ;  /* 0x0000001b051072a4 */ /* 0x000fd8000f8e0210 */
.L_x_18:
[----:B------:R-:W-:Y:S02]  /*1550*/  UISETP.NE.AND UP1, UPT, UR28, 0x1, UPT ;  /* 0x000000011c00788c */ /* 0x000fe4000bf25270 */
[----:B------:R-:W-:Y:S02]  /*1560*/  UISETP.NE.AND UP0, UPT, UR17, 0x2, UPT ;  /* 0x000000021100788c */ /* 0x000fe4000bf05270 */
[----:B------:R-:W-:-:S05]  /*1570*/  ULOP3.LUT UR21, UR26, 0x1800, URZ, 0xc0, !UPT ;  /* 0x000018001a157892 */ /* 0x000fca000f8ec0ff */
[----:B------:R-:W-:Y:S07]  /*1580*/  BRA.U UP1, `(.L_x_19) ;  /* 0x0000000101447547 */ /* 0x000fee000b800000 */
[----:B------:R-:W1:Y:S01]  /*1590*/  LDCU.128 UR8, c[0x0][0xb10] ;  /* 0x00016200ff0877ac */ /* 0x000e620008000c00 */
[----:B------:R-:W2:Y:S01]  /*15a0*/  LDCU UR12, c[0x0][0xb0c] ;  /* 0x00016180ff0c77ac */ /* 0x000ea20008000800 */
[----:B------:R-:W3:Y:S01]  /*15b0*/  LDCU UR13, c[0x0][0xb20] ;  /* 0x00016400ff0d77ac */ /* 0x000ee20008000800 */
[----:B-1----:R-:W-:Y:S02]  /*15c0*/  UIMAD.WIDE.U32 UR6, UR16, UR8, URZ ;  /* 0x00000008100672a5 */ /* 0x002fe4000f8e00ff */
[----:B------:R-:W-:Y:S02]  /*15d0*/  UIMAD.WIDE.U32 UR4, UR20, UR11, URZ ;  /* 0x0000000b140472a5 */ /* 0x000fe4000f8e00ff */
[----:B--2---:R-:W-:Y:S02]  /*15e0*/  UISETP.NE.AND UP2, UPT, UR12, 0x1, UPT ;  /* 0x000000010c00788c */ /* 0x004fe4000bf45270 */
[----:B------:R-:W-:Y:S01]  /*15f0*/  UISETP.NE.AND UP1, UPT, UR10, 0x1, UPT ;  /* 0x000000010a00788c */ /* 0x000fe2000bf25270 */
[----:B------:R-:W-:-:S02]  /*1600*/  UMOV UR6, UR7 ;  /* 0x0000000700067c82 */ /* 0x000fc40008000000 */
[----:B------:R-:W-:Y:S01]  /*1610*/  UMOV UR4, UR5 ;  /* 0x0000000500047c82 */ /* 0x000fe20008000000 */
[----:B------:R-:W-:Y:S02]  /*1620*/  USHF.R.U32.HI UR6, URZ, UR9, UR6 ;  /* 0x00000009ff067299 */ /* 0x000fe40008011606 */
[----:B---3--:R-:W-:Y:S02]  /*1630*/  USHF.R.U32.HI UR4, URZ, UR13, UR4 ;  /* 0x0000000dff047299 */ /* 0x008fe40008011604 */
[----:B------:R-:W-:Y:S02]  /*1640*/  USEL UR5, UR16, UR6, !UP2 ;  /* 0x0000000610057287 */ /* 0x000fe4000d000000 */
[----:B------:R-:W-:-:S04]  /*1650*/  USEL UR4, UR20, UR4, !UP1 ;  /* 0x0000000414047287 */ /* 0x000fc8000c800000 */
[----:B------:R-:W-:Y:S02]  /*1660*/  UIADD3 UR6, UPT, UPT, UR5, -UR4, URZ ;  /* 0x8000000405067290 */ /* 0x000fe4000fffe0ff */
[----:B------:R-:W-:Y:S02]  /*1670*/  UIADD3 UR4, UPT, UPT, -UR5, UR4, URZ ;  /* 0x0000000405047290 */ /* 0x000fe4000fffe1ff */
[----:B------:R-:W-:Y:S02]  /*1680*/  UIMAD UR20, UR6, UR10, UR20 ;  /* 0x0000000a061472a4 */ /* 0x000fe4000f8e0214 */
[----:B------:R-:W-:-:S12]  /*1690*/  UIMAD UR16, UR4, UR12, UR16 ;  /* 0x0000000c041072a4 */ /* 0x000fd8000f8e0210 */
.L_x_19:
[----:B------:R-:W-:Y:S05]  /*16a0*/  BRA.U !UP5, `(.L_x_20) ;  /* 0x000000010d0c7547 */ /* 0x000fea000b800000 */
[----:B------:R-:W-:Y:S01]  /*16b0*/  UCGABAR_WAIT ;  /* 0x0000000000007dc7 */ /* 0x000fe20008000000 */
[----:B------:R-:W-:Y:S01]  /*16c0*/  CCTL.IVALL ;  /* 0x00000000ff00798f */ /* 0x000fe20002000000 */
[----:B------:R-:W-:Y:S05]  /*16d0*/  BRA `(.L_x_21) ;  /* 0x0000000000047947 */ /* 0x000fea0003800000 */
.L_x_20:
[----:B------:R-:W-:Y:S06]  /*16e0*/  BAR.SYNC.DEFER_BLOCKING 0x0 ;  /* 0x0000000000007b1d */ /* 0x000fec0000010000 */
.L_x_21:
[----:B------:R-:W-:Y:S05]  /*16f0*/  BRA.U UP0, `(.L_x_22) ;  /* 0x0000001500087547 */ /* 0x000fea000b800000 */
[----:B------:R-:W1:Y:S01]  /*1700*/  LDCU UR6, c[0x0][0x38c] ;  /* 0x00007180ff0677ac */ /* 0x000e620008000800 */
[----:B------:R-:W-:Y:S01]  /*1710*/  PLOP3.LUT P1, PT, PT, PT, UP3, 0x80, 0x8 ;  /* 0x000000000008781c */ /* 0x000fe20003f2f038 */
[----:B------:R-:W-:Y:S01]  /*1720*/  IMAD.MOV.U32 R12, RZ, RZ, 0x1 ;  /* 0x00000001ff0c7424 */ /* 0x000fe200078e00ff */
[----:B------:R-:W-:Y:S01]  /*1730*/  ISETP.EQ.OR P2, PT, R0, RZ, P3 ;  /* 0x000000ff0000720c */ /* 0x000fe20001f42670 */
[----:B------:R-:W-:Y:S01]  /*1740*/  UISETP.NE.AND UP1, UPT, UR17, URZ, UPT ;  /* 0x000000ff1100728c */ /* 0x000fe2000bf25270 */
[----:B------:R-:W-:Y:S02]  /*1750*/  PLOP3.LUT P1, PT, P1, PT, PT, 0x8, 0x80 ;  /* 0x000000000080781c */ /* 0x000fe40000f2e170 */
[----:B------:R-:W-:Y:S01]  /*1760*/  CS2R R10, SRZ ;  /* 0x00000000000a7805 */ /* 0x000fe2000001ff00 */
[----:B------:R-:W-:Y:S01]  /*1770*/  IMAD.MOV.U32 R9, RZ, RZ, RZ ;  /* 0x000000ffff097224 */ /* 0x000fe200078e00ff */
[----:B------:R-:W2:Y:S01]  /*1780*/  LDCU UR39, c[0x0][0x370] ;  /* 0x00006e00ff2777ac */ /* 0x000ea20008000800 */
[----:B------:R-:W-:Y:S01]  /*1790*/  IMAD.MOV.U32 R8, RZ, RZ, 0x1 ;  /* 0x00000001ff087424 */ /* 0x000fe200078e00ff */
[----:B------:R-:W-:Y:S01]  /*17a0*/  USEL UR25, UR43, 0x2, UP1 ;  /* 0x000000022b197887 */ /* 0x000fe20008800000 */
[----:B------:R-:W3:Y:S01]  /*17b0*/  LDCU.64 UR28, c[0x0][0x348] ;  /* 0x00006900ff1c77ac */ /* 0x000ee20008000a00 */
[----:B-1----:R-:W-:-:S02]  /*17c0*/  UIADD3 UR5, UPT, UPT, UR6, 0x3f, URZ ;  /* 0x0000003f06057890 */ /* 0x002fc4000fffe0ff */
[----:B------:R-:W-:Y:S02]  /*17d0*/  USHF.R.U32.HI UR44, URZ, 0x6, UR21 ;  /* 0x00000006ff2c7899 */ /* 0x000fe40008011615 */
[----:B------:R-:W-:Y:S02]  /*17e0*/  USHF.R.S32.HI UR4, URZ, 0x1f, UR5 ;  /* 0x0000001fff047899 */ /* 0x000fe40008011405 */
[----:B------:R-:W-:Y:S02]  /*17f0*/  UIADD3 UR45, UPT, UPT, UR6, 0x7e, URZ ;  /* 0x0000007e062d7890 */ /* 0x000fe4000fffe0ff */
[----:B------:R-:W-:Y:S01]  /*1800*/  ULEA.HI UR4, UR4, UR5, URZ, 0x6 ;  /* 0x0000000504047291 */ /* 0x000fe2000f8f30ff */
[----:B------:R-:W1:Y:S03]  /*1810*/  LDCU UR38, c[0x0][0x374] ;  /* 0x00006e80ff2677ac */ /* 0x000e660008000800 */
[----:B------:R-:W-:-:S02]  /*1820*/  USHF.R.S32.HI UR41, URZ, 0x6, UR4 ;  /* 0x00000006ff297899 */ /* 0x000fc40008011404 */
[----:B------:R-:W-:Y:S02]  /*1830*/  UIADD3 UR4, UPT, UPT, UR6, -0x1, URZ ;  /* 0xffffffff06047890 */ /* 0x000fe4000fffe0ff */
[----:B------:R-:W-:Y:S02]  /*1840*/  UISETP.LT.U32.AND UP0, UPT, UR41, 0x6, UPT ;  /* 0x000000062900788c */ /* 0x000fe4000bf01070 */
[----:B------:R-:W-:Y:S02]  /*1850*/  UISETP.GE.U32.AND UP2, UPT, UR4, -0x7f, UPT ;  /* 0xffffff810400788c */ /* 0x000fe4000bf46070 */
[----:B------:R-:W-:Y:S01]  /*1860*/  USEL UR40, UR41, 0x6, UP0 ;  /* 0x0000000629287887 */ /* 0x000fe20008000000 */
[----:B------:R-:W-:-:S03]  /*1870*/  UMOV UR5, URZ ;  /* 0x000000ff00057c82 */ /* 0x000fc60008000000 */
[----:B------:R-:W-:Y:S02]  /*1880*/  UIADD3 UR24, UPT, UPT, UR40, -0x1, URZ ;  /* 0xffffffff28187890 */ /* 0x000fe4000fffe0ff */
[----:B------:R-:W-:-:S03]  /*1890*/  UIADD3 UR43, UPT, UPT, UR41, -UR40, URZ ;  /* 0x80000028292b7290 */ /* 0x000fc6000fffe0ff */
[----:B------:R-:W-:-:S04]  /*18a0*/  @UP2 UIADD3 UR24, UPT, UPT, UR40, URZ, URZ ;  /* 0x000000ff28182290 */ /* 0x000fc8000fffe0ff */
[----:B-123--:R-:W-:-:S12]  /*18b0*/  UIADD3 UR24, UPT, UPT, UR24, 0x1, URZ ;  /* 0x0000000118187890 */ /* 0x00efd8000fffe0ff */
.L_x_42:
[----:B------:R-:W-:Y:S01]  /*18c0*/  UISETP.NE.AND UP0, UPT, UR47, URZ, UPT ;  /* 0x000000ff2f00728c */ /* 0x000fe2000bf05270 */
[----:B-1----:R-:W1:Y:S08]  /*18d0*/  S2UR UR47, SR_CgaCtaId ;  /* 0x00000000002f79c3 */ /* 0x002e700000008800 */
[----:B------:R-:W-:Y:S05]  /*18e0*/  BRA.U UP0, `(.L_x_23) ;  /* 0x0000000100347547 */ /* 0x000fea000b800000 */
[----:B------:R-:W2:Y:S01]  /*18f0*/  S2R R0, SR_CgaCtaId ;  /* 0x0000000000007919 */ /* 0x000ea20000008800 */
[----:B------:R-:W-:Y:S02]  /*1900*/  MOV R3, 0x400 ;  /* 0x0000040000037802 */ /* 0x000fe40000000f00 */
[----:B------:R-:W-:Y:S02]  /*1910*/  SHF.L.U32 R2, R8, 0x1f, RZ ;  /* 0x0000001f08027819 */ /* 0x000fe400000006ff */
[----:B--2---:R-:W-:-:S05]  /*1920*/  LEA R0, R0, R3, 0x18 ;  /* 0x0000000300007211 */ /* 0x004fca00078ec0ff */
[----:B------:R-:W-:-:S04]  /*1930*/  IMAD R3, R9, 0x8, R0 ;  /* 0x0000000809037824 */ /* 0x000fc800078e0200 */
[----:B------:R-:W2:Y:S02]  /*1940*/  SYNCS.PHASECHK.TRANS64.TRYWAIT P0, [R3+URZ+0x120], R2 ;  /* 0x00012002030075a7 */ /* 0x000ea400080011ff */
[----:B--2---:R-:W-:Y:S05]  /*1950*/  @!P0 BRA `(.L_x_24) ;  /* 0x0000007c00148947 */ /* 0x004fea0003800000 */
.L_x_140:
[----:B------:R-:W-:Y:S01]  /*1960*/  VIADD R9, R9, 0x1 ;  /* 0x0000000109097836 */ /* 0x000fe20000000000 */
[----:B------:R2:W-:Y:S04]  /*1970*/  SYNCS.ARRIVE.TRANS64.A1T0 RZ, [R3+URZ+0x110], RZ ;  /* 0x000110ff03ff79a7 */ /* 0x0005e800081000ff */
[----:B------:R-:W-:-:S04]  /*1980*/  ISETP.NE.AND P0, PT, R9, 0x2, PT ;  /* 0x000000020900780c */ /* 0x000fc80003f05270 */
[----:B------:R-:W-:Y:S02]  /*1990*/  SEL R9, R9, RZ, P0 ;  /* 0x000000ff09097207 */ /* 0x000fe40000000000 */
[----:B--2---:R-:W-:-:S04]  /*19a0*/  SEL R3, RZ, 0x1, P0 ;  /* 0x00000001ff037807 */ /* 0x004fc80000000000 */
[----:B------:R-:W-:-:S07]  /*19b0*/  LOP3.LUT R8, R8, R3, RZ, 0x3c, !PT ;  /* 0x0000000308087212 */ /* 0x000fce00078e3cff */
.L_x_23:
[----:B------:R-:W-:Y:S01]  /*19c0*/  UMOV UR6, 0x400 ;  /* 0x0000040000067882 */ /* 0x000fe20000000000 */
[----:B------:R-:W-:Y:S01]  /*19d0*/  SHF.L.U32 R0, R12, 0x1f, RZ ;  /* 0x0000001f0c007819 */ /* 0x000fe200000006ff */
[----:B-1----:R-:W-:Y:S02]  /*19e0*/  ULEA UR6, UR47, UR6, 0x18 ;  /* 0x000000062f067291 */ /* 0x002fe4000f8ec0ff */
[----:B------:R-:W-:Y:S02]  /*19f0*/  UISETP.GE.U32.AND UP0, UPT, UR45, 0x7f, UPT ;  /* 0x0000007f2d00788c */ /* 0x000fe4000bf06070 */
[----:B------:R-:W-:Y:S02]  /*1a00*/  ULEA UR4, UR5, UR6, 0x3 ;  /* 0x0000000605047291 */ /* 0x000fe4000f8e18ff */
[----:B------:R-:W-:Y:S02]  /*1a10*/  USHF.L.U32 UR11, UR20, 0x7, URZ ;  /* 0x00000007140b7899 */ /* 0x000fe400080006ff */
[----:B------:R-:W-:Y:S01]  /*1a20*/  ULEA UR35, UR16, UR44, 0x7 ;  /* 0x0000002c10237291 */ /* 0x000fe2000f8e38ff */
[----:B------:R-:W-:-:S04]  /*1a30*/  UMOV UR13, URZ ;  /* 0x000000ff000d7c82 */ /* 0x000fc80008000000 */
[----:B------:R1:W2:Y:S01]  /*1a40*/  SYNCS.PHASECHK.TRANS64.TRYWAIT P0, [UR4+0x30], R0 ;  /* 0x00003000ff0075a7 */ /* 0x0002a20008001104 */
[----:B------:R-:W-:Y:S06]  /*1a50*/  BRA.U !UP0, `(.L_x_25) ;  /* 0x0000000108bc7547 */ /* 0x000fec000b800000 */
[----:B------:R-:W-:Y:S01]  /*1a60*/  UMOV UR7, URZ ;  /* 0x000000ff00077c82 */ /* 0x000fe20008000000 */
[----:B------:R-:W-:-:S05]  /*1a70*/  UMOV UR4, UR5 ;  /* 0x0000000500047c82 */ /* 0x000fca0008000000 */
.L_x_31:
[----:B------:R-:W-:Y:S01]  /*1a80*/  ULEA UR33, UR4, UR6, 0x3 ;  /* 0x0000000604217291 */ /* 0x000fe2000f8e18ff */
[----:B--2---:R-:W-:Y:S01]  /*1a90*/  @!P3 MOV R2, 0x8000 ;  /* 0x000080000002b802 */ /* 0x004fe20000000f00 */
[----:B--2-4-:R-:W-:Y:S10]  /*1aa0*/  @P0 BRA `(.L_x_26) ;  /* 0x00000000000c0947 */ /* 0x014ff40003800000 */
[----:B------:R-:W-:-:S04]  /*1ab0*/  SHF.L.U32 R3, R12, 0x1f, RZ ;  /* 0x0000001f0c037819 */ /* 0x000fc800000006ff */
[----:B------:R-:W2:Y:S02]  /*1ac0*/  SYNCS.PHASECHK.TRANS64.TRYWAIT P0, [UR33+0x30], R3 ;  /* 0x00003003ff0075a7 */ /* 0x000ea40008001121 */
[----:B--2---:R-:W-:Y:S05]  /*1ad0*/  @!P0 BRA `(.L_x_27) ;  /* 0x0000007800c88947 */ /* 0x004fea0003800000 */
.L_x_26:
[----:B------:R2:W-:Y:S01]  /*1ae0*/  @!P3 SYNCS.ARRIVE.TRANS64 RZ, [UR33], R2 ;  /* 0x00000002ffffb9a7 */ /* 0x0005e20008000021 */
[----:B------:R-:W-:-:S04]  /*1af0*/  ULOP3.LUT UR5, UR25, 0x2, URZ, 0xfc, !UPT ;  /* 0x0000000219057892 */ /* 0x000fc8000f8efcff */
[----:B------:R-:W-:-:S09]  /*1b00*/  UISETP.NE.AND UP0, UPT, UR5, 0x2, UPT ;  /* 0x000000020500788c */ /* 0x000fd2000bf05270 */
[----:B------:R-:W-:Y:S05]  /*1b10*/  BRA.U UP0, `(.L_x_28) ;  /* 0x0000000100047547 */ /* 0x000fea000b800000 */
[----:B------:R-:W-:Y:S05]  /*1b20*/  BPT.TRAP 0x1 ;  /* 0x000000040000795c */ /* 0x000fea0000300000 */
.L_x_28:
[----:B------:R-:W-:Y:S04]  /*1b30*/  BSSY.RECONVERGENT B0, `(.L_x_29) ;  /* 0x0000003000007945 */ /* 0x000fe80003800200 */
[----:B------:R-:W-:Y:S05]  /*1b40*/  @P2 BRA `(.L_x_30) ;  /* 0x0000000000042947 */ /* 0x000fea0003800000 */
[----:B------:R-:W-:Y:S05]  /*1b50*/  BPT.TRAP 0x1 ;  /* 0x000000040000795c */ /* 0x000fea0000300000 */
.L_x_30:
[----:B------:R-:W-:Y:S05]  /*1b60*/  BSYNC.RECONVERGENT B0 ;  /* 0x0000000000007941 */ /* 0x000fea0003800200 */
.L_x_29:
[----:B------:R-:W-:Y:S02]  /*1b70*/  UIADD3 UR5, UPT, UPT, UR4, 0x1, URZ ;  /* 0x0000000104057890 */ /* 0x000fe4000fffe0ff */
[----:B------:R-:W-:Y:S02]  /*1b80*/  UIADD3 UR16, UP1, UPT, UR28, 0x80, URZ ;  /* 0x000000801c107890 */ /* 0x000fe4000ff3e0ff */
[----:B------:R-:W-:Y:S02]  /*1b90*/  UISETP.NE.AND UP0, UPT, UR5, 0x6, UPT ;  /* 0x000000060500788c */ /* 0x000fe4000bf05270 */
[----:B------:R-:W-:Y:S02]  /*1ba0*/  USHF.L.U32 UR34, UR7, 0x6, URZ ;  /* 0x0000000607227899 */ /* 0x000fe400080006ff */
[----:B------:R-:W-:Y:S02]  /*1bb0*/  USEL UR9, URZ, 0x1, UP0 ;  /* 0x00000001ff097887 */ /* 0x000fe40008000000 */
[----:B------:R-:W-:-:S02]  /*1bc0*/  USEL UR5, UR5, URZ, UP0 ;  /* 0x000000ff05057287 */ /* 0x000fc40008000000 */
[----:B------:R-:W-:Y:S02]  /*1bd0*/  UIADD3 UR14, UP0, UPT, UR28, 0x180, URZ ;  /* 0x000001801c0e7890 */ /* 0x000fe4000ff1e0ff */
[----:B------:R-:W-:Y:S01]  /*1be0*/  ULEA UR8, UR5, UR6, 0x3 ;  /* 0x0000000605087291 */ /* 0x000fe2000f8e18ff */
[----:B------:R-:W-:Y:S01]  /*1bf0*/  LOP3.LUT R12, R12, UR9, RZ, 0x3c, !PT ;  /* 0x000000090c0c7c12 */ /* 0x000fe2000f8e3cff */
[----:B------:R-:W-:Y:S02]  /*1c00*/  UIADD3.X UR17, UPT, UPT, URZ, UR29, URZ, UP1, !UPT ;  /* 0x0000001dff117290 */ /* 0x000fe40008ffe4ff */
[----:B------:R-:W-:Y:S01]  /*1c10*/  UIADD3.X UR15, UPT, UPT, URZ, UR29, URZ, UP0, !UPT ;  /* 0x0000001dff0f7290 */ /* 0x000fe200087fe4ff */
[----:B-1----:R-:W-:Y:S01]  /*1c20*/  SHF.L.U32 R0, R12, 0x1f, RZ ;  /* 0x0000001f0c007819 */ /* 0x002fe200000006ff */
[----:B------:R-:W-:Y:S01]  /*1c30*/  UMOV UR18, 0x0 ;  /* 0x0000000000127882 */ /* 0x000fe20000000000 */
[----:B------:R-:W-:Y:S01]  /*1c40*/  UMOV UR19, 0x10000000 ;  /* 0x1000000000137882 */ /* 0x000fe20000000000 */
[----:B------:R-:W-:Y:S01]  /*1c50*/  UMOV UR12, UR36 ;  /* 0x00000024000c7c82 */ /* 0x000fe20008000000 */
[----:B------:R3:W4:Y:S01]  /*1c60*/  SYNCS.PHASECHK.TRANS64.TRYWAIT P0, [UR8+0x30], R0 ;  /* 0x00003000ff0075a7 */ /* 0x0007220008001108 */
[----:B------:R-:W-:Y:S01]  /*1c70*/  USHF.L.U32 UR8, UR4, 0xe, URZ ;  /* 0x0000000e04087899 */ /* 0x000fe200080006ff */
[----:B------:R-:W-:-:S02]  /*1c80*/  UMOV UR9, UR33 ;  /* 0x0000002100097c82 */ /* 0x000fc40008000000 */
[----:B------:R-:W-:Y:S01]  /*1c90*/  UMOV UR4, 0xf0000 ;  /* 0x000f000000047882 */ /* 0x000fe20000000000 */
[----:B------:R-:W-:Y:S02]  /*1ca0*/  ULEA UR32, UR21, UR8, 0x1 ;  /* 0x0000000815207291 */ /* 0x000fe4000f8e08ff */
[----:B------:R-:W-:Y:S02]  /*1cb0*/  UIADD3 UR8, UPT, UPT, UR6, 0x20400, UR8 ;  /* 0x0002040006087890 */ /* 0x000fe4000fffe008 */
[----:B------:R-:W-:Y:S01]  /*1cc0*/  UIADD3 UR32, UPT, UPT, UR6, 0x8400, UR32 ;  /* 0x0000840006207890 */ /* 0x000fe2000fffe020 */
[----:B------:R-:W-:Y:S01]  /*1cd0*/  UMOV UR10, UR34 ;  /* 0x00000022000a7c82 */ /* 0x000fe20008000000 */
[----:B------:R-:W-:Y:S01]  /*1ce0*/  UIADD3 UR7, UPT, UPT, UR7, 0x1, URZ ;  /* 0x0000000107077890 */ /* 0x000fe2000fffe0ff */
[----:B------:R-:W-:-:S03]  /*1cf0*/  UMOV UR13, UR24 ;  /* 0x00000018000d7c82 */ /* 0x000fc60008000000 */
[----:B------:R-:W-:-:S03]  /*1d00*/  UISETP.NE.AND UP0, UPT, UR7, UR24, UPT ;  /* 0x000000180700728c */ /* 0x000fc6000bf05270 */
[----:B------:R1:W-:Y:S01]  /*1d10*/  UTMALDG.3D.MULTICAST [UR32], [UR16], UR4, desc[UR18] ;  /* 0x00001220100073b4 */ /* 0x0003e20008011804 */
[----:B------:R3:W-:Y:S01]  /*1d20*/  UTMALDG.3D [UR8], [UR14], desc[UR18] ;  /* 0x000012080e0075b4 */ /* 0x0007e20008011000 */
[----:B-1----:R-:W-:-:S04]  /*1d30*/  UMOV UR4, UR5 ;  /* 0x0000000500047c82 */ /* 0x002fc80008000000 */
[----:B---3--:R-:W-:Y:S05]  /*1d40*/  BRA.U UP0, `(.L_x_31) ;  /* 0xfffffffd004c7547 */ /* 0x008fea000b83ffff */
.L_x_25:
[----:B------:R-:W-:Y:S01]  /*1d50*/  ULEA UR4, UR5, UR6, 0x3 ;  /* 0x0000000605047291 */ /* 0x000fe2000f8e18ff */
[----:B-1----:R-:W-:Y:S01]  /*1d60*/  SHF.L.U32 R0, R12, 0x1f, RZ ;  /* 0x0000001f0c007819 */ /* 0x002fe200000006ff */
[----:B------:R-:W-:Y:S01]  /*1d70*/  @!P1 SYNCS.ARRIVE.TRANS64.A1T0 RZ, [UR6+0xa8], RZ ;  /* 0x0000a8ffffff99a7 */ /* 0x000fe20008100006 */
[----:B------:R-:W-:-:S06]  /*1d80*/  UISETP.GT.AND UP0, UPT, UR41, UR40, UPT ;  /* 0x000000282900728c */ /* 0x000fcc000bf04270 */
[----:B--2-4-:R1:W2:Y:S03]  /*1d90*/  SYNCS.PHASECHK.TRANS64.TRYWAIT P0, [UR4+0x30], R0 ;  /* 0x00003000ff0075a7 */ /* 0x0142a60008001104 */
[----:B------:R-:W-:Y:S05]  /*1da0*/  BRA.U !UP0, `(.L_x_32) ;  /* 0x0000000108c07547 */ /* 0x000fea000b800000 */
[----:B------:R-:W-:Y:S01]  /*1db0*/  UIADD3 UR26, UPT, UPT, UR43, UR13, URZ ;  /* 0x0000000d2b1a7290 */ /* 0x000fe2000fffe0ff */
[----:B------:R-:W-:-:S11]  /*1dc0*/  UMOV UR4, UR5 ;  /* 0x0000000500047c82 */ /* 0x000fd60008000000 */
.L_x_38:
[----:B------:R-:W-:Y:S01]  /*1dd0*/  ULEA UR17, UR4, UR6, 0x3 ;  /* 0x0000000604117291 */ /* 0x000fe2000f8e18ff */
[----:B--2---:R-:W-:Y:S01]  /*1de0*/  @!P3 MOV R2, 0x8000 ;  /* 0x000080000002b802 */ /* 0x004fe20000000f00 */
[----:B--2-4-:R-:W-:Y:S10]  /*1df0*/  @P0 BRA `(.L_x_33) ;  /* 0x00000000000c0947 */ /* 0x014ff40003800000 */
[----:B------:R-:W-:-:S04]  /*1e00*/  SHF.L.U32 R3, R12, 0x1f, RZ ;  /* 0x0000001f0c037819 */ /* 0x000fc800000006ff */
[----:B------:R-:W2:Y:S02]  /*1e10*/  SYNCS.PHASECHK.TRANS64.TRYWAIT P0, [UR17+0x30], R3 ;  /* 0x00003003ff0075a7 */ /* 0x000ea40008001111 */
[----:B--2---:R-:W-:Y:S05]  /*1e20*/  @!P0 BRA `(.L_x_34) ;  /* 0x00000078000c8947 */ /* 0x004fea0003800000 */
.L_x_33:
[----:B------:R2:W-:Y:S01]  /*1e30*/  @!P3 SYNCS.ARRIVE.TRANS64 RZ, [UR17], R2 ;  /* 0x00000002ffffb9a7 */ /* 0x0005e20008000011 */
[----:B------:R-:W-:-:S04]  /*1e40*/  ULOP3.LUT UR5, UR25, 0x2, URZ, 0xfc, !UPT ;  /* 0x0000000219057892 */ /* 0x000fc8000f8efcff */
[----:B------:R-:W-:-:S09]  /*1e50*/  UISETP.NE.AND UP0, UPT, UR5, 0x2, UPT ;  /* 0x000000020500788c */ /* 0x000fd2000bf05270 */
[----:B------:R-:W-:Y:S05]  /*1e60*/  BRA.U UP0, `(.L_x_35) ;  /* 0x0000000100047547 */ /* 0x000fea000b800000 */
[----:B------:R-:W-:Y:S05]  /*1e70*/  BPT.TRAP 0x1 ;  /* 0x000000040000795c */ /* 0x000fea0000300000 */
.L_x_35:
[----:B------:R-:W-:Y:S04]  /*1e80*/  BSSY.RECONVERGENT B0, `(.L_x_36) ;  /* 0x0000003000007945 */ /* 0x000fe80003800200 */
[----:B------:R-:W-:Y:S05]  /*1e90*/  @P2 BRA `(.L_x_37) ;  /* 0x0000000000042947 */ /* 0x000fea0003800000 */
[----:B------:R-:W-:Y:S05]  /*1ea0*/  BPT.TRAP 0x1 ;  /* 0x000000040000795c */ /* 0x000fea0000300000 */
.L_x_37:
[----:B------:R-:W-:Y:S05]  /*1eb0*/  BSYNC.RECONVERGENT B0 ;  /* 0x0000000000007941 */ /* 0x000fea0003800200 */
.L_x_36:
[----:B------:R-:W-:Y:S02]  /*1ec0*/  UIADD3 UR5, UPT, UPT, UR4, 0x1, URZ ;  /* 0x0000000104057890 */ /* 0x000fe4000fffe0ff */
[----:B------:R-:W-:Y:S02]  /*1ed0*/  UIADD3 UR14, UP1, UPT, UR28, 0x80, URZ ;  /* 0x000000801c0e7890 */ /* 0x000fe4000ff3e0ff */
[----:B------:R-:W-:Y:S02]  /*1ee0*/  UISETP.NE.AND UP0, UPT, UR5, 0x6, UPT ;  /* 0x000000060500788c */ /* 0x000fe4000bf05270 */
[----:B------:R-:W-:Y:S02]  /*1ef0*/  USHF.L.U32 UR18, UR13, 0x6, URZ ;  /* 0x000000060d127899 */ /* 0x000fe400080006ff */
[----:B------:R-:W-:Y:S02]  /*1f00*/  USEL UR8, URZ, 0x1, UP0 ;  /* 0x00000001ff087887 */ /* 0x000fe40008000000 */
[----:B------:R-:W-:-:S02]  /*1f10*/  USEL UR5, UR5, URZ, UP0 ;  /* 0x000000ff05057287 */ /* 0x000fc40008000000 */
[----:B------:R-:W-:Y:S02]  /*1f20*/  UIADD3 UR22, UP0, UPT, UR28, 0x180, URZ ;  /* 0x000001801c167890 */ /* 0x000fe4000ff1e0ff */
[----:B------:R-:W-:Y:S01]  /*1f30*/  LOP3.LUT R12, R12, UR8, RZ, 0x3c, !PT ;  /* 0x000000080c0c7c12 */ /* 0x000fe2000f8e3cff */
[----:B------:R-:W-:Y:S02]  /*1f40*/  USHF.L.U32 UR8, UR4, 0xe, URZ ;  /* 0x0000000e04087899 */ /* 0x000fe400080006ff */
[----:B------:R-:W-:Y:S01]  /*1f50*/  ULEA UR7, UR5, UR6, 0x3 ;  /* 0x0000000605077291 */ /* 0x000fe2000f8e18ff */
[----:B-1----:R-:W-:Y:S01]  /*1f60*/  SHF.L.U32 R0, R12, 0x1f, RZ ;  /* 0x0000001f0c007819 */ /* 0x002fe200000006ff */
[----:B------:R-:W-:Y:S02]  /*1f70*/  ULEA UR16, UR21, UR8, 0x1 ;  /* 0x0000000815107291 */ /* 0x000fe4000f8e08ff */
[----:B------:R-:W-:Y:S02]  /*1f80*/  UIADD3.X UR15, UPT, UPT, URZ, UR29, URZ, UP1, !UPT ;  /* 0x0000001dff0f7290 */ /* 0x000fe40008ffe4ff */
[----:B------:R-:W-:-:S02]  /*1f90*/  UIADD3 UR16, UPT, UPT, UR6, 0x8400, UR16 ;  /* 0x0000840006107890 */ /* 0x000fc4000fffe010 */
[----:B------:R-:W-:Y:S01]  /*1fa0*/  UIADD3 UR8, UPT, UPT, UR6, 0x20400, UR8 ;  /* 0x0002040006087890 */ /* 0x000fe2000fffe008 */
[----:B------:R3:W4:Y:S01]  /*1fb0*/  SYNCS.PHASECHK.TRANS64.TRYWAIT P0, [UR7+0x30], R0 ;  /* 0x00003000ff0075a7 */ /* 0x0007220008001107 */
[----:B------:R-:W-:Y:S01]  /*1fc0*/  UIADD3.X UR23, UPT, UPT, URZ, UR29, URZ, UP0, !UPT ;  /* 0x0000001dff177290 */ /* 0x000fe200087fe4ff */
[----:B------:R-:W-:Y:S01]  /*1fd0*/  UMOV UR4, 0xf0000 ;  /* 0x000f000000047882 */ /* 0x000fe20000000000 */
[----:B------:R-:W-:Y:S01]  /*1fe0*/  UMOV UR30, 0x0 ;  /* 0x00000000001e7882 */ /* 0x000fe20000000000 */
[----:B------:R-:W-:Y:S01]  /*1ff0*/  UMOV UR31, 0x10000000 ;  /* 0x10000000001f7882 */ /* 0x000fe20000000000 */
[----:B------:R-:W-:Y:S01]  /*2000*/  UMOV UR19, UR35 ;  /* 0x0000002300137c82 */ /* 0x000fe20008000000 */
[----:B------:R-:W-:Y:S01]  /*2010*/  UMOV UR20, UR36 ;  /* 0x0000002400147c82 */ /* 0x000fe20008000000 */
[----:B------:R-:W-:Y:S01]  /*2020*/  UMOV UR12, UR36 ;  /* 0x00000024000c7c82 */ /* 0x000fe20008000000 */
[----:B------:R-:W-:Y:S01]  /*2030*/  UMOV UR9, UR17 ;  /* 0x0000001100097c82 */ /* 0x000fe20008000000 */
[----:B------:R-:W-:Y:S01]  /*2040*/  UMOV UR10, UR18 ;  /* 0x00000012000a7c82 */ /* 0x000fe20008000000 */
[----:B------:R1:W-:Y:S01]  /*2050*/  UTMALDG.3D.MULTICAST [UR16], [UR14], UR4, desc[UR30] ;  /* 0x00001e100e0073b4 */ /* 0x0003e20008011804 */
[----:B------:R-:W-:-:S04]  /*2060*/  UIADD3 UR13, UPT, UPT, UR13, 0x1, URZ ;  /* 0x000000010d0d7890 */ /* 0x000fc8000fffe0ff */
[----:B------:R-:W-:Y:S01]  /*2070*/  UISETP.NE.AND UP0, UPT, UR13, UR26, UPT ;  /* 0x0000001a0d00728c */ /* 0x000fe2000bf05270 */
[----:B------:R3:W-:Y:S01]  /*2080*/  UTMALDG.3D [UR8], [UR22], desc[UR30] ;  /* 0x00001e08160075b4 */ /* 0x0007e20008011000 */
[----:B-1----:R-:W-:-:S07]  /*2090*/  UMOV UR4, UR5 ;  /* 0x0000000500047c82 */ /* 0x002fce0008000000 */
[----:B---3--:R-:W-:Y:S05]  /*20a0*/  BRA.U UP0, `(.L_x_38) ;  /* 0xfffffffd00487547 */ /* 0x008fea000b83ffff */
.L_x_32:
[C---:B------:R-:W-:Y:S01]  /*20b0*/  LEA R3, R11.reuse, UR6, 0x3 ;  /* 0x000000060b037c11 */ /* 0x040fe2000f8e18ff */
[----:B------:R-:W-:Y:S01]  /*20c0*/  NOP ;  /* 0x0000000000007918 */ /* 0x000fe20000000000 */
[----:B-1----:R-:W-:Y:S02]  /*20d0*/  SHF.L.U32 R0, R10, 0x1f, RZ ;  /* 0x0000001f0a007819 */ /* 0x002fe400000006ff */
[----:B------:R-:W-:Y:S02]  /*20e0*/  LEA R5, R11, UR6, 0x4 ;  /* 0x000000060b057c11 */ /* 0x000fe4000f8e20ff */
[----:B--2-4-:R-:W1:Y:S02]  /*20f0*/  SYNCS.PHASECHK.TRANS64.TRYWAIT P0, [R3+URZ+0xb0], R0 ;  /* 0x0000b000030075a7 */ /* 0x014e6400080011ff */
[----:B-1----:R-:W-:Y:S05]  /*2100*/  @!P0 BRA `(.L_x_39) ;  /* 0x00000074006c8947 */ /* 0x002fea0003800000 */
.L_x_143:
[----:B------:R-:W2:Y:S01]  /*2110*/  LDS.128 R4, [R5+0x140] ;  /* 0x0001400005047984 */ /* 0x000ea20000000c00 */
[----:B------:R-:W-:Y:S01]  /*2120*/  UISETP.GE.AND UP0, UPT, UR42, 0x1, UPT ;  /* 0x000000012a00788c */ /* 0x000fe2000bf06270 */
[----:B------:R-:W-:Y:S01]  /*2130*/  @!PT LDS RZ, [RZ] ;  /* 0x00000000fffff984 */ /* 0x000fe20000000800 */
[----:B------:R-:W-:Y:S01]  /*2140*/  @!PT LDS RZ, [RZ] ;  /* 0x00000000fffff984 */ /* 0x000fe20000000800 */
[----:B------:R-:W-:Y:S01]  /*2150*/  @!PT LDS RZ, [RZ] ;  /* 0x00000000fffff984 */ /* 0x000fe20000000800 */
[----:B------:R-:W-:Y:S01]  /*2160*/  @!PT LDS RZ, [RZ] ;  /* 0x00000000fffff984 */ /* 0x000fe20000000800 */
[----:B------:R3:W-:Y:S06]  /*2170*/  MEMBAR.ALL.CTA ;  /* 0x0000000000007992 */ /* 0x0007ec0000008000 */
[----:B---3--:R-:W3:Y:S01]  /*2180*/  FENCE.VIEW.ASYNC.S ;  /* 0x00000000000073c6 */ /* 0x008ee20000000000 */
[----:B--2---:R-:W-:-:S13]  /*2190*/  LOP3.LUT P0, RZ, R6, 0x1, RZ, 0xc0, !PT ;  /* 0x0000000106ff7812 */ /* 0x004fda000780c0ff */
[----:B---3--:R-:W-:Y:S01]  /*21a0*/  VOTEU.ANY UP1, P0 ;  /* 0x0000000000ff7886 */ /* 0x008fe20000020100 */
[----:B------:R-:W-:-:S13]  /*21b0*/  PLOP3.LUT P0, PT, PT, PT, UP1, 0x80, 0x8 ;  /* 0x000000000008781c */ /* 0x000fda0003f0f018 */
[----:B-1----:R-:W-:Y:S02]  /*21c0*/  @P0 LOP3.LUT R0, R5, 0xffff, RZ, 0xc0, !PT ;  /* 0x0000ffff05000812 */ /* 0x002fe400078ec0ff */
[----:B------:R-:W-:Y:S02]  /*21d0*/  @P0 MOV R2, R4 ;  /* 0x0000000400020202 */ /* 0x000fe40000000f00 */
[----:B------:R-:W-:Y:S01]  /*21e0*/  @P0 R2UR UR7, R0 ;  /* 0x00000000000702ca */ /* 0x000fe200000e0000 */
[----:B------:R-:W-:Y:S01]  /*21f0*/  VIADD R0, R3, 0xc0 ;  /* 0x000000c003007836 */ /* 0x000fe20000000000 */
[----:B------:R-:W-:Y:S02]  /*2200*/  @P0 SHF.R.U32.HI R4, RZ, 0x10, R5 ;  /* 0x00000010ff040819 */ /* 0x000fe40000011605 */
[----:B------:R-:W-:Y:S02]  /*2210*/  @P0 R2UR UR8, R2 ;  /* 0x00000000020802ca */ /* 0x000fe400000e0000 */
[----:B------:R-:W-:-:S02]  /*2220*/  PRMT R0, RZ, 0x654, R0 ;  /* 0x00000654ff007816 */ /* 0x000fc40000000000 */
[----:B------:R-:W-:Y:S02]  /*2230*/  @P0 R2UR UR4, R4 ;  /* 0x00000000040402ca */ /* 0x000fe400000e0000 */
[----:B------:R1:W-:Y:S03]  /*2240*/  SYNCS.ARRIVE.TRANS64.RED.A1T0 RZ, [R0+URZ], RZ ;  /* 0x000000ff00ff79a7 */ /* 0x0003e600081004ff */
[----:B------:R-:W-:-:S04]  /*2250*/  @UP1 UMOV UR27, UR7 ;  /* 0x00000007001b1c82 */ /* 0x000fc80008000000 */
[----:B------:R-:W-:-:S04]  /*2260*/  @UP1 UMOV UR37, UR8 ;  /* 0x0000000800251c82 */ /* 0x000fc80008000000 */
[----:B------:R-:W-:Y:S01]  /*2270*/  @UP1 UMOV UR36, UR4 ;  /* 0x0000000400241c82 */ /* 0x000fe20008000000 */
[----:B------:R-:W-:Y:S05]  /*2280*/  BRA.U !UP0, `(.L_x_40) ;  /* 0x0000000108d47547 */ /* 0x000fea000b800000 */
[----:B------:R-:W2:Y:S01]  /*2290*/  LDCU.128 UR12, c[0x0][0xb10] ;  /* 0x00016200ff0c77ac */ /* 0x000ea20008000c00 */
[----:B------:R-:W3:Y:S01]  /*22a0*/  LDCU UR26, c[0x0][0xb20] ;  /* 0x00016400ff1a77ac */ /* 0x000ee20008000800 */
[----:B------:R-:W4:Y:S01]  /*22b0*/  LDCU UR20, c[0x0][0xb0c] ;  /* 0x00016180ff1477ac */ /* 0x000f220008000800 */
[----:B------:R-:W1:Y:S01]  /*22c0*/  LDCU.64 UR10, c[0x0][0xb28] ;  /* 0x00016500ff0a77ac */ /* 0x000e620008000a00 */
[----:B------:R-:W-:Y:S02]  /*22d0*/  UISETP.NE.AND UP3, UPT, UR42, 0x1, UPT ;  /* 0x000000012a00788c */ /* 0x000fe4000bf65270 */
[----:B--2---:R-:W-:Y:S02]  /*22e0*/  UIMAD.WIDE.U32 UR16, UR38, UR15, URZ ;  /* 0x0000000f261072a5 */ /* 0x004fe4000f8e00ff */
[----:B------:R-:W-:Y:S02]  /*22f0*/  UIMAD.WIDE.U32 UR8, UR39, UR12, URZ ;  /* 0x0000000c270872a5 */ /* 0x000fe4000f8e00ff */
[----:B------:R-:W-:-:S02]  /*2300*/  UISETP.NE.AND UP0, UPT, UR14, 0x1, UPT ;  /* 0x000000010e00788c */ /* 0x000fc4000bf05270 */
[----:B------:R-:W-:Y:S01]  /*2310*/  UIMAD.WIDE.U32 UR22, UR27, UR15, URZ ;  /* 0x0000000f1b1672a5 */ /* 0x000fe2000f8e00ff */
[----:B------:R-:W-:Y:S02]  /*2320*/  UMOV UR16, UR17 ;  /* 0x0000001100107c82 */ /* 0x000fe40008000000 */
[----:B------:R-:W-:Y:S01]  /*2330*/  UMOV UR8, UR9 ;  /* 0x0000000900087c82 */ /* 0x000fe20008000000 */
[----:B---3--:R-:W-:Y:S02]  /*2340*/  USHF.R.U32.HI UR16, URZ, UR26, UR16 ;  /* 0x0000001aff107299 */ /* 0x008fe40008011610 */
[----:B----4-:R-:W-:Y:S02]  /*2350*/  UISETP.NE.AND UP2, UPT, UR20, 0x1, UPT ;  /* 0x000000011400788c */ /* 0x010fe4000bf45270 */
[----:B------:R-:W-:Y:S02]  /*2360*/  USHF.R.U32.HI UR8, URZ, UR13, UR8 ;  /* 0x0000000dff087299 */ /* 0x000fe40008011608 */
[----:B------:R-:W-:-:S02]  /*2370*/  USEL UR7, UR38, UR16, !UP0 ;  /* 0x0000001026077287 */ /* 0x000fc4000c000000 */
[----:B------:R-:W-:Y:S02]  /*2380*/  USEL UR8, UR39, UR8, !UP2 ;  /* 0x0000000827087287 */ /* 0x000fe4000d000000 */
[----:B-1----:R-:W-:Y:S01]  /*2390*/  UIMAD.WIDE.U32 UR16, UR7, UR10, URZ ;  /* 0x0000000a071072a5 */ /* 0x002fe2000f8e00ff */
[----:B------:R-:W-:Y:S01]  /*23a0*/  UMOV UR4, UR23 ;  /* 0x0000001700047c82 */ /* 0x000fe20008000000 */
[----:B------:R-:W-:Y:S02]  /*23b0*/  UIMAD.WIDE.U32 UR18, UR37, UR12, URZ ;  /* 0x0000000c251272a5 */ /* 0x000fe4000f8e00ff */
[----:B------:R-:W-:-:S03]  /*23c0*/  UIMAD.WIDE.U32 UR22, UR8, UR10, URZ ;  /* 0x0000000a081672a5 */ /* 0x000fc6000f8e00ff */
[----:B------:R-:W-:Y:S01]  /*23d0*/  UMOV UR16, UR17 ;  /* 0x0000001100107c82 */ /* 0x000fe20008000000 */
[----:B------:R-:W-:Y:S02]  /*23e0*/  USHF.R.U32.HI UR4, URZ, UR26, UR4 ;  /* 0x0000001aff047299 */ /* 0x000fe40008011604 */
[----:B------:R-:W-:Y:S01]  /*23f0*/  @UP3 USHF.R.U32.HI UR7, URZ, UR11, UR16 ;  /* 0x0000000bff073299 */ /* 0x000fe20008011610 */
[----:B------:R-:W-:Y:S01]  /*2400*/  UMOV UR18, UR19 ;  /* 0x0000001300127c82 */ /* 0x000fe20008000000 */
[----:B------:R-:W-:Y:S01]  /*2410*/  UMOV UR22, UR23 ;  /* 0x0000001700167c82 */ /* 0x000fe20008000000 */
[----:B------:R-:W-:Y:S02]  /*2420*/  USHF.R.U32.HI UR13, URZ, UR13, UR18 ;  /* 0x0000000dff0d7299 */ /* 0x000fe40008011612 */
[----:B------:R-:W-:Y:S02]  /*2430*/  USEL UR4, UR27, UR4, !UP0 ;  /* 0x000000041b047287 */ /* 0x000fe4000c000000 */
[----:B------:R-:W-:-:S02]  /*2440*/  @UP3 USHF.R.U32.HI UR8, URZ, UR11, UR22 ;  /* 0x0000000bff083299 */ /* 0x000fc40008011616 */
[----:B------:R-:W-:Y:S02]  /*2450*/  UIMAD UR9, UR42, UR7, URZ ;  /* 0x000000072a0972a4 */ /* 0x000fe4000f8e02ff */
[----:B------:R-:W-:Y:S02]  /*2460*/  USEL UR7, UR37, UR13, !UP2 ;  /* 0x0000000d25077287 */ /* 0x000fe4000d000000 */
[----:B------:R-:W-:Y:S02]  /*2470*/  UIMAD UR12, UR42, UR8, URZ ;  /* 0x000000082a0c72a4 */ /* 0x000fe4000f8e02ff */
[----:B------:R-:W-:Y:S02]  /*2480*/  UISETP.GE.AND UP0, UPT, UR4, UR9, UPT ;  /* 0x000000090400728c */ /* 0x000fe4000bf06270 */
[----:B------:R-:W-:Y:S02]  /*2490*/  UIMAD.WIDE.U32 UR16, UR4, UR10, URZ ;  /* 0x0000000a041072a5 */ /* 0x000fe4000f8e00ff */
[----:B------:R-:W-:-:S02]  /*24a0*/  UISETP.GE.OR UP0, UPT, UR7, UR12, UP0 ;  /* 0x0000000c0700728c */ /* 0x000fc40008706670 */
        /* <DEDUP_REMOVED lines=19> */
.L_x_40:
[----:B------:R-:W2:Y:S02]  /*25e0*/  LDCU UR4, c[0x0][0xb30] ;  /* 0x00016600ff0477ac */ /* 0x000ea40008000800 */
[----:B--2---:R-:W-:-:S09]  /*25f0*/  UISETP.NE.AND UP0, UPT, UR4, 0x1, UPT ;  /* 0x000000010400788c */ /* 0x004fd2000bf05270 */
[----:B------:R-:W-:Y:S05]  /*2600*/  BRA.U UP0, `(.L_x_41) ;  /* 0x0000000100447547 */ /* 0x000fea000b800000 */
[----:B------:R-:W2:Y:S01]  /*2610*/  LDCU.128 UR12, c[0x0][0xb10] ;  /* 0x00016200ff0c77ac */ /* 0x000ea20008000c00 */
[----:B------:R-:W3:Y:S01]  /*2620*/  LDCU UR16, c[0x0][0xb0c] ;  /* 0x00016180ff1077ac */ /* 0x000ee20008000800 */
[----:B------:R-:W4:Y:S01]  /*2630*/  LDCU UR17, c[0x0][0xb20] ;  /* 0x00016400ff1177ac */ /* 0x000f220008000800 */
[----:B--2---:R-:W-:Y:S02]  /*2640*/  UIMAD.WIDE.U32 UR10, UR37, UR12, URZ ;  /* 0x0000000c250a72a5 */ /* 0x004fe4000f8e00ff */
[----:B------:R-:W-:Y:S02]  /*2650*/  UIMAD.WIDE.U32 UR8, UR27, UR15, URZ ;  /* 0x0000000f1b0872a5 */ /* 0x000fe4000f8e00ff */
[----:B---3--:R-:W-:Y:S02]  /*2660*/  UISETP.NE.AND UP2, UPT, UR16, 0x1, UPT ;  /* 0x000000011000788c */ /* 0x008fe4000bf45270 */
[----:B------:R-:W-:Y:S01]  /*2670*/  UISETP.NE.AND UP0, UPT, UR14, 0x1, UPT ;  /* 0x000000010e00788c */ /* 0x000fe2000bf05270 */
[----:B------:R-:W-:-:S02]  /*2680*/  UMOV UR7, UR11 ;  /* 0x0000000b00077c82 */ /* 0x000fc40008000000 */
[----:B------:R-:W-:Y:S01]  /*2690*/  UMOV UR4, UR9 ;  /* 0x0000000900047c82 */ /* 0x000fe20008000000 */
[----:B------:R-:W-:Y:S02]  /*26a0*/  USHF.R.U32.HI UR7, URZ, UR13, UR7 ;  /* 0x0000000dff077299 */ /* 0x000fe40008011607 */
[----:B----4-:R-:W-:Y:S02]  /*26b0*/  USHF.R.U32.HI UR4, URZ, UR17, UR4 ;  /* 0x00000011ff047299 */ /* 0x010fe40008011604 */
[----:B------:R-:W-:Y:S02]  /*26c0*/  USEL UR7, UR37, UR7, !UP2 ;  /* 0x0000000725077287 */ /* 0x000fe4000d000000 */
[----:B------:R-:W-:-:S04]  /*26d0*/  USEL UR4, UR27, UR4, !UP0 ;  /* 0x000000041b047287 */ /* 0x000fc8000c000000 */
[----:B------:R-:W-:Y:S02]  /*26e0*/  UIADD3 UR8, UPT, UPT, UR7, -UR4, URZ ;  /* 0x8000000407087290 */ /* 0x000fe4000fffe0ff */
[----:B------:R-:W-:Y:S02]  /*26f0*/  UIADD3 UR4, UPT, UPT, -UR7, UR4, URZ ;  /* 0x0000000407047290 */ /* 0x000fe4000fffe1ff */
[----:B------:R-:W-:Y:S02]  /*2700*/  UIMAD UR27, UR8, UR14, UR27 ;  /* 0x0000000e081b72a4 */ /* 0x000fe4000f8e021b */
[----:B------:R-:W-:-:S12]  /*2710*/  UIMAD UR37, UR4, UR16, UR37 ;  /* 0x00000010042572a4 */ /* 0x000fd8000f8e0225 */
.L_x_41:
[----:B------:R-:W-:Y:S01]  /*2720*/  VIADD R11, R11, 0x1 ;  /* 0x000000010b0b7836 */ /* 0x000fe20000000000 */
[----:B------:R-:W-:Y:S01]  /*2730*/  R2UR UR4, R82 ;  /* 0x00000000520472ca */ /* 0x000fe200000e0000 */
[----:B------:R-:W-:Y:S01]  /*2740*/  UIADD3 UR20, UPT, UPT, UR27, UR63, URZ ;  /* 0x0000003f1b147290 */ /* 0x000fe2000fffe0ff */
[----:B------:R-:W-:Y:S02]  /*2750*/  PLOP3.LUT P1, PT, PT, PT, PT, 0x80, 0x8 ;  /* 0x000000000008781c */ /* 0x000fe40003f2f070 */
[----:B------:R-:W-:-:S04]  /*2760*/  ISETP.NE.AND P0, PT, R11, 0x2, PT ;  /* 0x000000020b00780c */ /* 0x000fc80003f05270 */
[----:B------:R-:W-:Y:S02]  /*2770*/  SEL R3, RZ, 0x1, P0 ;  /* 0x00000001ff037807 */ /* 0x000fe40000000000 */
[----:B------:R-:W-:Y:S02]  /*2780*/  SEL R11, R11, RZ, P0 ;  /* 0x000000ff0b0b7207 */ /* 0x000fe40000000000 */
[----:B------:R-:W-:Y:S01]  /*2790*/  LOP3.LUT R10, R10, R3, RZ, 0x3c, !PT ;  /* 0x000000030a0a7212 */ /* 0x000fe200078e3cff */
[----:B------:R-:W-:Y:S01]  /*27a0*/  UIADD3 UR16, UPT, UPT, UR37, UR4, URZ ;  /* 0x0000000425107290 */ /* 0x000fe2000fffe0ff */
[----:B------:R-:W-:Y:S11]  /*27b0*/  BRA.U UP1, `(.L_x_42) ;  /* 0xfffffff101407547 */ /* 0x000ff6000b83ffff */
[----:B------:R-:W-:Y:S01]  /*27c0*/  UIADD3 UR7, UPT, UPT, UR6, 0x30, URZ ;  /* 0x0000003006077890 */ /* 0x000fe2000fffe0ff */
[----:B------:R-:W-:-:S03]  /*27d0*/  SHF.L.U32 R3, R12, 0x1f, RZ ;  /* 0x0000001f0c037819 */ /* 0x000fc600000006ff */
[----:B------:R-:W-:-:S09]  /*27e0*/  ULEA UR4, UR5, UR7, 0x3 ;  /* 0x0000000705047291 */ /* 0x000fd2000f8e18ff */
[----:B------:R-:W2:Y:S02]  /*27f0*/  SYNCS.PHASECHK.TRANS64.TRYWAIT P0, [UR4], R3 ;  /* 0x00000003ff0075a7 */ /* 0x000ea40008001104 */
[----:B--2---:R-:W-:Y:S05]  /*2800*/  @!P0 BRA `(.L_x_43) ;  /* 0x0000006c00c08947 */ /* 0x004fea0003800000 */
.L_x_145:
[----:B------:R-:W-:-:S04]  /*2810*/  UIADD3 UR4, UPT, UPT, UR5, 0x1, URZ ;  /* 0x0000000105047890 */ /* 0x000fc8000fffe0ff */
[----:B------:R-:W-:-:S04]  /*2820*/  UISETP.NE.AND UP0, UPT, UR4, 0x6, UPT ;  /* 0x000000060400788c */ /* 0x000fc8000bf05270 */
[----:B------:R-:W-:Y:S02]  /*2830*/  USEL UR6, URZ, 0x1, UP0 ;  /* 0x00000001ff067887 */ /* 0x000fe40008000000 */
[----:B------:R-:W-:-:S04]  /*2840*/  USEL UR4, UR4, URZ, UP0 ;  /* 0x000000ff04047287 */ /* 0x000fc80008000000 */
[----:B------:R-:W-:Y:S01]  /*2850*/  ULEA UR5, UR4, UR7, 0x3 ;  /* 0x0000000704057291 */ /* 0x000fe2000f8e18ff */
[----:B------:R-:W-:-:S04]  /*2860*/  LOP3.LUT R2, R12, UR6, RZ, 0x3c, !PT ;  /* 0x000000060c027c12 */ /* 0x000fc8000f8e3cff */
[----:B-1----:R-:W-:-:S04]  /*2870*/  SHF.L.U32 R3, R2, 0x1f, RZ ;  /* 0x0000001f02037819 */ /* 0x002fc800000006ff */
[----:B------:R-:W1:Y:S02]  /*2880*/  SYNCS.PHASECHK.TRANS64.TRYWAIT P0, [UR5], R3 ;  /* 0x00000003ff0075a7 */ /* 0x000e640008001105 */
[----:B-1----:R-:W-:Y:S05]  /*2890*/  @!P0 BRA `(.L_x_44) ;  /* 0x0000006c00b48947 */ /* 0x002fea0003800000 */
.L_x_147:
        /* <DEDUP_REMOVED lines=9> */
.L_x_149:
        /* <DEDUP_REMOVED lines=9> */
.L_x_151:
        /* <DEDUP_REMOVED lines=9> */
.L_x_153:
[----:B------:R-:W-:-:S04]  /*2a50*/  UIADD3 UR4, UPT, UPT, UR4, 0x1, URZ ;  /* 0x0000000104047890 */ /* 0x000fc8000fffe0ff */
[----:B------:R-:W-:-:S04]  /*2a60*/  UISETP.NE.AND UP0, UPT, UR4, 0x6, UPT ;  /* 0x000000060400788c */ /* 0x000fc8000bf05270 */
[----:B------:R-:W-:Y:S02]  /*2a70*/  USEL UR5, URZ, 0x1, UP0 ;  /* 0x00000001ff057887 */ /* 0x000fe40008000000 */
[----:B------:R-:W-:-:S04]  /*2a80*/  USEL UR4, UR4, URZ, UP0 ;  /* 0x000000ff04047287 */ /* 0x000fc80008000000 */
[----:B------:R-:W-:Y:S01]  /*2a90*/  ULEA UR4, UR4, UR7, 0x3 ;  /* 0x0000000704047291 */ /* 0x000fe2000f8e18ff */
[----:B-1----:R-:W-:-:S04]  /*2aa0*/  LOP3.LUT R3, R2, UR5, RZ, 0x3c, !PT ;  /* 0x0000000502037c12 */ /* 0x002fc8000f8e3cff */
[----:B------:R-:W-:Y:S01]  /*2ab0*/  SHF.L.U32 R3, R3, 0x1f, RZ ;  /* 0x0000001f03037819 */ /* 0x000fe200000006ff */
[----:B------:R-:W-:-:S07]  /*2ac0*/  IMAD.U32 R0, RZ, RZ, UR4 ;  /* 0x00000004ff007e24 */ /* 0x000fce000f8e00ff */
.L_x_48:
[----:B-1----:R1:W2:Y:S02]  /*2ad0*/  SYNCS.PHASECHK.TRANS64.TRYWAIT P0, [R0+URZ], R3 ;  /* 0x00000003000075a7 */ /* 0x0022a400080011ff */
[----:B--2---:R-:W-:Y:S05]  /*2ae0*/  @!P0 NANOSLEEP.SYNCS 0x989680 ;  /* 0x009896800000895d */ /* 0x004fea0003900000 */
[----:B------:R-:W2:Y:S02]  /*2af0*/  @!P0 SYNCS.PHASECHK.TRANS64 P0, [R0+URZ], R3 ;  /* 0x00000003000085a7 */ /* 0x000ea400080010ff */
[----:B--2---:R-:W-:Y:S05]  /*2b00*/  @P0 EXIT ;  /* 0x000000000000094d */ /* 0x004fea0003800000 */
[----:B------:R-:W-:Y:S05]  /*2b10*/  BRA `(.L_x_48) ;  /* 0xfffffffc00ec7947 */ /* 0x000fea000383ffff */
.L_x_22:
[----:B------:R-:W-:-:S04]  /*2b20*/  UISETP.NE.AND UP0, UPT, UR47, URZ, UPT ;  /* 0x000000ff2f00728c */ /* 0x000fc8000bf05270 */
[----:B------:R-:W-:-:S09]  /*2b30*/  UISETP.NE.OR UP0, UPT, UR17, 0x1, UP0 ;  /* 0x000000011100788c */ /* 0x000fd20008705670 */
[----:B------:R-:W-:Y:S05]  /*2b40*/  BRA.U UP0, `(.L_x_49) ;  /* 0x0000000500487547 */ /* 0x000fea000b800000 */
[----:B------:R-:W-:Y:S01]  /*2b50*/  ISETP.GE.U32.AND P2, PT, R0, 0x4, PT ;  /* 0x000000040000780c */ /* 0x000fe20003f46070 */
[----:B------:R-:W-:Y:S01]  /*2b60*/  IMAD.MOV.U32 R12, RZ, RZ, 0x1 ;  /* 0x00000001ff0c7424 */ /* 0x000fe200078e00ff */
[----:B------:R-:W-:Y:S02]  /*2b70*/  CS2R R10, SRZ ;  /* 0x00000000000a7805 */ /* 0x000fe4000001ff00 */
[----:B------:R-:W-:Y:S01]  /*2b80*/  CS2R R8, SRZ ;  /* 0x0000000000087805 */ /* 0x000fe2000001ff00 */
[----:B------:R-:W-:Y:S01]  /*2b90*/  UMOV UR6, 0x400 ;  /* 0x0000040000067882 */ /* 0x000fe20000000000 */
[----:B------:R-:W-:Y:S01]  /*2ba0*/  UMOV UR5, URZ ;  /* 0x000000ff00057c82 */ /* 0x000fe20008000000 */
[----:B------:R-:W-:-:S12]  /*2bb0*/  ULEA UR6, UR47, UR6, 0x18 ;  /* 0x000000062f067291 */ /* 0x000fd8000f8ec0ff */
.L_x_53:
[----:B------:R-:W-:Y:S02]  /*2bc0*/  LEA R2, R8, UR6, 0x3 ;  /* 0x0000000608027c11 */ /* 0x000fe4000f8e18ff */
[----:B------:R-:W-:-:S03]  /*2bd0*/  SHF.L.U32 R5, R9, 0x1f, RZ ;  /* 0x0000001f09057819 */ /* 0x000fc600000006ff */
[----:B------:R-:W-:Y:S01]  /*2be0*/  VIADD R4, R2, 0x120 ;  /* 0x0000012002047836 */ /* 0x000fe20000000000 */
[----:B------:R-:W1:Y:S02]  /*2bf0*/  SYNCS.PHASECHK.TRANS64.TRYWAIT P0, [R2+URZ+0x110], R5 ;  /* 0x00011005020075a7 */ /* 0x000e6400080011ff */
[----:B-1----:R-:W-:Y:S05]  /*2c00*/  @!P0 BRA `(.L_x_50) ;  /* 0x0000006c00388947 */ /* 0x002fea0003800000 */
.L_x_154:
[----:B------:R-:W-:Y:S01]  /*2c10*/  ULEA UR4, UR5, UR6, 0x3 ;  /* 0x0000000605047291 */ /* 0x000fe2000f8e18ff */
[----:B------:R-:W-:Y:S02]  /*2c20*/  PRMT R4, RZ, 0x654, R4 ;  /* 0x00000654ff047816 */ /* 0x000fe40000000004 */
[----:B-1----:R-:W-:Y:S01]  /*2c30*/  SHF.L.U32 R5, R12, 0x1f, RZ ;  /* 0x0000001f0c057819 */ /* 0x002fe200000006ff */
[----:B------:R-:W-:Y:S01]  /*2c40*/  UIADD3 UR7, UPT, UPT, UR4, 0xb0, URZ ;  /* 0x000000b004077890 */ /* 0x000fe2000fffe0ff */
[----:B------:R1:W-:Y:S05]  /*2c50*/  SYNCS.ARRIVE.TRANS64.RED.A1T0 RZ, [R4+URZ], RZ ;  /* 0x000000ff04ff79a7 */ /* 0x0003ea00081004ff */
[----:B------:R-:W-:Y:S01]  /*2c60*/  IMAD.U32 R7, RZ, RZ, UR7 ;  /* 0x00000007ff077e24 */ /* 0x000fe2000f8e00ff */
[----:B------:R-:W2:Y:S04]  /*2c70*/  SYNCS.PHASECHK.TRANS64.TRYWAIT P0, [UR4+0xc0], R5 ;  /* 0x0000c005ff0075a7 */ /* 0x000ea80008001104 */
[----:B------:R-:W-:Y:S01]  /*2c80*/  PRMT R6, R0, 0x654, R7 ;  /* 0x0000065400067816 */ /* 0x000fe20000000007 */
[----:B-1----:R-:W-:Y:S01]  /*2c90*/  @!P2 IMAD.MOV.U32 R4, RZ, RZ, 0x10 ;  /* 0x00000010ff04a424 */ /* 0x002fe200078e00ff */
[----:B--2---:R-:W-:Y:S06]  /*2ca0*/  @!P0 BRA `(.L_x_51) ;  /* 0x0000006c00248947 */ /* 0x004fec0003800000 */
.L_x_156:
[----:B------:R-:W-:Y:S01]  /*2cb0*/  ULEA UR8, UR5, UR6, 0x4 ;  /* 0x0000000605087291 */ /* 0x000fe2000f8e20ff */
[----:B------:R-:W-:Y:S01]  /*2cc0*/  SEL R3, R6, R3, !P2 ;  /* 0x0000000306037207 */ /* 0x000fe20005000000 */
[----:B------:R-:W-:Y:S01]  /*2cd0*/  UIADD3 UR9, UPT, UPT, UR4, 0xb0, URZ ;  /* 0x000000b004097890 */ /* 0x000fe2000fffe0ff */
[----:B-1----:R-:W-:Y:S01]  /*2ce0*/  LEA R2, R11, UR6, 0x3 ;  /* 0x000000060b027c11 */ /* 0x002fe2000f8e18ff */
[----:B------:R-:W-:Y:S01]  /*2cf0*/  UIADD3 UR8, UPT, UPT, UR8, 0x140, URZ ;  /* 0x0000014008087890 */ /* 0x000fe2000fffe0ff */
[----:B------:R-:W-:Y:S01]  /*2d00*/  SHF.L.U32 R5, R10, 0x1f, RZ ;  /* 0x0000001f0a057819 */ /* 0x000fe200000006ff */
[----:B------:R1:W-:Y:S01]  /*2d10*/  @!P2 SYNCS.ARRIVE.TRANS64.RED RZ, [R3+URZ], R4 ;  /* 0x0000000403ffa9a7 */ /* 0x0003e200080004ff */
[----:B------:R-:W-:Y:S01]  /*2d20*/  UIADD3 UR4, UPT, UPT, UR5, 0x1, URZ ;  /* 0x0000000105047890 */ /* 0x000fe2000fffe0ff */
[----:B------:R-:W-:-:S03]  /*2d30*/  VIADD R8, R8, 0x1 ;  /* 0x0000000108087836 */ /* 0x000fc60000000000 */
[----:B------:R-:W-:Y:S02]  /*2d40*/  UISETP.NE.AND UP0, UPT, UR4, 0x2, UPT ;  /* 0x000000020400788c */ /* 0x000fe4000bf05270 */
[----:B------:R-:W-:Y:S06]  /*2d50*/  UGETNEXTWORKID.BROADCAST [UR8], [UR9] ;  /* 0x00000000080073ca */ /* 0x000fec0008000100 */
[----:B------:R-:W-:Y:S01]  /*2d60*/  USEL UR7, URZ, 0x1, UP0 ;  /* 0x00000001ff077887 */ /* 0x000fe20008000000 */
[----:B------:R-:W-:Y:S01]  /*2d70*/  ISETP.NE.AND P0, PT, R8, 0x2, PT ;  /* 0x000000020800780c */ /* 0x000fe20003f05270 */
[----:B------:R-:W-:Y:S01]  /*2d80*/  USEL UR5, UR4, URZ, UP0 ;  /* 0x000000ff04057287 */ /* 0x000fe20008000000 */
[----:B------:R-:W2:Y:S03]  /*2d90*/  SYNCS.PHASECHK.TRANS64.TRYWAIT P1, [R2+URZ+0xb0], R5 ;  /* 0x0000b005020075a7 */ /* 0x000ea600080211ff */
[----:B------:R-:W-:Y:S01]  /*2da0*/  LOP3.LUT R12, R12, UR7, RZ, 0x3c, !PT ;  /* 0x000000070c0c7c12 */ /* 0x000fe2000f8e3cff */
[----:B-12---:R-:W-:Y:S07]  /*2db0*/  @!P1 BRA `(.L_x_52) ;  /* 0x0000006800f89947 */ /* 0x006fee0003800000 */
.L_x_157:
[C---:B------:R-:W-:Y:S01]  /*2dc0*/  LEA R4, R11.reuse, UR6, 0x4 ;  /* 0x000000060b047c11 */ /* 0x040fe2000f8e20ff */
[----:B-1----:R-:W-:Y:S01]  /*2dd0*/  VIADD R2, R2, 0xc0 ;  /* 0x000000c002027836 */ /* 0x002fe20000000000 */
[----:B------:R-:W-:Y:S01]  /*2de0*/  SEL R8, R8, RZ, P0 ;  /* 0x000000ff08087207 */ /* 0x000fe20000000000 */
[----:B------:R-:W-:-:S03]  /*2df0*/  VIADD R11, R11, 0x1 ;  /* 0x000000010b0b7836 */ /* 0x000fc60000000000 */
[----:B------:R-:W1:Y:S01]  /*2e00*/  LDS.128 R4, [R4+0x140] ;  /* 0x0001400004047984 */ /* 0x000e620000000c00 */
[----:B------:R-:W-:Y:S02]  /*2e10*/  PRMT R2, RZ, 0x654, R2 ;  /* 0x00000654ff027816 */ /* 0x000fe40000000002 */
[C---:B------:R-:W-:Y:S01]  /*2e20*/  ISETP.NE.AND P1, PT, R11.reuse, 0x2, PT ;  /* 0x000000020b00780c */ /* 0x040fe20003f25270 */
[----:B------:R-:W-:Y:S01]  /*2e30*/  @!PT LDS RZ, [RZ] ;  /* 0x00000000fffff984 */ /* 0x000fe20000000800 */
[----:B------:R-:W-:Y:S01]  /*2e40*/  @!PT LDS RZ, [RZ] ;  /* 0x00000000fffff984 */ /* 0x000fe20000000800 */
[----:B------:R-:W-:Y:S01]  /*2e50*/  @!PT LDS RZ, [RZ] ;  /* 0x00000000fffff984 */ /* 0x000fe20000000800 */
[----:B------:R-:W-:Y:S01]  /*2e60*/  @!PT LDS RZ, [RZ] ;  /* 0x00000000fffff984 */ /* 0x000fe20000000800 */
[----:B------:R2:W-:Y:S06]  /*2e70*/  MEMBAR.ALL.CTA ;  /* 0x0000000000007992 */ /* 0x0005ec0000008000 */
[----:B--2---:R-:W2:Y:S01]  /*2e80*/  FENCE.VIEW.ASYNC.S ;  /* 0x00000000000073c6 */ /* 0x004ea20000000000 */
[----:B------:R-:W-:Y:S01]  /*2e90*/  SEL R11, R11, RZ, P1 ;  /* 0x000000ff0b0b7207 */ /* 0x000fe20000800000 */
[----:B--2---:R2:W-:Y:S01]  /*2ea0*/  SYNCS.ARRIVE.TRANS64.RED.A1T0 RZ, [R2+URZ], RZ ;  /* 0x000000ff02ff79a7 */ /* 0x0045e200081004ff */
[----:B-1----:R-:W-:-:S02]  /*2eb0*/  LOP3.LUT P3, RZ, R6, 0x1, RZ, 0xc0, !PT ;  /* 0x0000000106ff7812 */ /* 0x002fc4000786c0ff */
[----:B------:R-:W-:-:S04]  /*2ec0*/  SEL R5, RZ, 0x1, P1 ;  /* 0x00000001ff057807 */ /* 0x000fc80000800000 */
[----:B------:R-:W-:Y:S02]  /*2ed0*/  LOP3.LUT R10, R10, R5, RZ, 0x3c, !PT ;  /* 0x000000050a0a7212 */ /* 0x000fe400078e3cff */
[----:B--2---:R-:W-:-:S04]  /*2ee0*/  SEL R2, RZ, 0x1, P0 ;  /* 0x00000001ff027807 */ /* 0x004fc80000000000 */
[----:B------:R-:W-:Y:S01]  /*2ef0*/  LOP3.LUT R9, R9, R2, RZ, 0x3c, !PT ;  /* 0x0000000209097212 */ /* 0x000fe200078e3cff */
[----:B------:R-:W-:Y:S06]  /*2f00*/  @P3 BRA `(.L_x_53) ;  /* 0xfffffffc002c3947 */ /* 0x000fec000383ffff */
[----:B------:R-:W-:Y:S01]  /*2f10*/  ULEA UR4, UR5, UR6, 0x3 ;  /* 0x0000000605047291 */ /* 0x000fe2000f8e18ff */
[----:B------:R-:W-:-:S08]  /*2f20*/  SHF.L.U32 R3, R12, 0x1f, RZ ;  /* 0x0000001f0c037819 */ /* 0x000fd000000006ff */
[----:B------:R-:W1:Y:S02]  /*2f30*/  SYNCS.PHASECHK.TRANS64 P0, [UR4+0xc0], R3 ;  /* 0x0000c003ff0075a7 */ /* 0x000e640008001004 */
[----:B-1----:R-:W-:Y:S05]  /*2f40*/  @P0 BRA `(.L_x_54) ;  /* 0x0000000000080947 */ /* 0x002fea0003800000 */
[----:B------:R-:W1:Y:S02]  /*2f50*/  SYNCS.PHASECHK.TRANS64.TRYWAIT P0, [UR4+0xc0], R3 ;  /* 0x0000c003ff0075a7 */ /* 0x000e640008001104 */
[----:B-1----:R-:W-:Y:S05]  /*2f60*/  @!P0 BRA `(.L_x_55) ;  /* 0x0000006800a08947 */ /* 0x002fea0003800000 */
.L_x_54:
[----:B------:R-:W-:-:S04]  /*2f70*/  UIADD3 UR7, UPT, UPT, UR5, 0x1, URZ ;  /* 0x0000000105077890 */ /* 0x000fc8000fffe0ff */
[----:B------:R-:W-:-:S04]  /*2f80*/  UISETP.NE.AND UP0, UPT, UR7, 0x2, UPT ;  /* 0x000000020700788c */ /* 0x000fc8000bf05270 */
[----:B------:R-:W-:Y:S02]  /*2f90*/  USEL UR8, URZ, 0x1, UP0 ;  /* 0x00000001ff087887 */ /* 0x000fe40008000000 */
[----:B------:R-:W-:-:S04]  /*2fa0*/  USEL UR7, UR7, URZ, UP0 ;  /* 0x000000ff07077287 */ /* 0x000fc80008000000 */
[----:B------:R-:W-:Y:S01]  /*2fb0*/  ULEA UR7, UR7, UR6, 0x3 ;  /* 0x0000000607077291 */ /* 0x000fe2000f8e18ff */
[----:B-1----:R-:W-:-:S04]  /*2fc0*/  LOP3.LUT R3, R12, UR8, RZ, 0x3c, !PT ;  /* 0x000000080c037c12 */ /* 0x002fc8000f8e3cff */
[----:B------:R-:W-:-:S04]  /*2fd0*/  SHF.L.U32 R0, R3, 0x1f, RZ ;  /* 0x0000001f03007819 */ /* 0x000fc800000006ff */
[----:B------:R-:W1:Y:S02]  /*2fe0*/  SYNCS.PHASECHK.TRANS64 P0, [UR7+0xc0], R0 ;  /* 0x0000c000ff0075a7 */ /* 0x000e640008001007 */
[----:B-1----:R-:W-:Y:S05]  /*2ff0*/  @P0 EXIT ;  /* 0x000000000000094d */ /* 0x002fea0003800000 */
[----:B------:R-:W-:Y:S02]  /*3000*/  SHF.L.U32 R3, R3, 0x1f, RZ ;  /* 0x0000001f03037819 */ /* 0x000fe400000006ff */
[----:B------:R-:W-:-:S07]  /*3010*/  MOV R0, UR7 ;  /* 0x0000000700007c02 */ /* 0x000fce0008000f00 */
.L_x_56:
[----:B-1----:R1:W2:Y:S02]  /*3020*/  SYNCS.PHASECHK.TRANS64.TRYWAIT P0, [R0+URZ+0xc0], R3 ;  /* 0x0000c003000075a7 */ /* 0x0022a400080011ff */
[----:B--2---:R-:W-:Y:S05]  /*3030*/  @!P0 NANOSLEEP.SYNCS 0x989680 ;  /* 0x009896800000895d */ /* 0x004fea0003900000 */
[----:B------:R-:W2:Y:S02]  /*3040*/  @!P0 SYNCS.PHASECHK.TRANS64 P0, [R0+URZ+0xc0], R3 ;  /* 0x0000c003000085a7 */ /* 0x000ea400080010ff */
[----:B--2---:R-:W-:Y:S05]  /*3050*/  @P0 EXIT ;  /* 0x000000000000094d */ /* 0x004fea0003800000 */
[----:B------:R-:W-:Y:S05]  /*3060*/  BRA `(.L_x_56) ;  /* 0xfffffffc00ec7947 */ /* 0x000fea000383ffff */
.L_x_49:
[----:B------:R-:W-:Y:S05]  /*3070*/  BRA.U UP4, `(.L_x_57) ;  /* 0x0000000d04bc7547 */ /* 0x000fea000b800000 */
[----:B------:R-:W-:Y:S01]  /*3080*/  UMOV UR4, 0x40 ;  /* 0x0000004000047882 */ /* 0x000fe20000000000 */
[----:B------:R-:W-:Y:S01]  /*3090*/  NOP ;  /* 0x0000000000007918 */ /* 0x000fe20000000000 */
[----:B------:R-:W-:Y:S01]  /*30a0*/  ULEA UR5, UR47, UR4, 0x18 ;  /* 0x000000042f057291 */ /* 0x000fe2000f8ec0ff */
[----:B------:R-:W-:Y:S02]  /*30b0*/  UMOV UR6, 0x400 ;  /* 0x0000040000067882 */ /* 0x000fe40000000000 */
[----:B------:R-:W-:-:S06]  /*30c0*/  ULEA UR6, UR47, UR6, 0x18 ;  /* 0x000000062f067291 */ /* 0x000fcc000f8ec0ff */
[----:B------:R-:W1:Y:S02]  /*30d0*/  LDS.U8 R0, [UR5+0x1c] ;  /* 0x00001c05ff007984 */ /* 0x000e640008000000 */
[----:B-1----:R-:W-:-:S13]  /*30e0*/  ISETP.NE.AND P0, PT, R0, RZ, PT ;  /* 0x000000ff0000720c */ /* 0x002fda0003f05270 */
[----:B------:R-:W-:Y:S05]  /*30f0*/  @P0 BRA `(.L_x_58) ;  /* 0x0000000000580947 */ /* 0x000fea0003800000 */
[----:B------:R-:W-:-:S13]  /*3100*/  ELECT P0, URZ, PT ;  /* 0x0000000000ff782f */ /* 0x000fda0003800000 */
[----:B------:R-:W-:Y:S05]  /*3110*/  @!P0 BRA `(.L_x_59) ;  /* 0x0000000000608947 */ /* 0x000fea0003800000 */
[----:B------:R-:W-:Y:S01]  /*3120*/  UMOV UR4, 0x10 ;  /* 0x0000001000047882 */ /* 0x000fe20000000000 */
[----:B------:R-:W-:Y:S01]  /*3130*/  HFMA2 R0, -RZ, RZ, 0, 5.9604644775390625e-08 ;  /* 0x00000001ff007431 */ /* 0x000fe200000001ff */
[----:B------:R-:W-:-:S03]  /*3140*/  MOV R3, 0xffff ;  /* 0x0000ffff00037802 */ /* 0x000fc60000000f00 */
[----:B------:R-:W-:Y:S04]  /*3150*/  DEPBAR.LE SB1, 0x36 ;  /* 0x00009d800000791a */ /* 0x000fe80000000000 */
[----:B------:R-:W1:Y:S02]  /*3160*/  UTCATOMSWS.FIND_AND_SET.ALIGN UP0, UR4, UR4 ;  /* 0x00000004000475e3 */ /* 0x000e640008000800 */
[----:B-1----:R-:W-:Y:S01]  /*3170*/  MOV R4, UR4 ;  /* 0x0000000400047c02 */ /* 0x002fe20008000f00 */
[----:B------:R-:W-:Y:S06]  /*3180*/  BRA.U UP0, `(.L_x_60) ;  /* 0x0000000100187547 */ /* 0x000fec000b800000 */
.L_x_61:
[----:B------:R-:W-:Y:S05]  /*3190*/  NANOSLEEP 0x64 ;  /* 0x000000640000795d */ /* 0x000fea0003800000 */
[----:B------:R-:W-:-:S05]  /*31a0*/  UMOV UR4, 0x10 ;  /* 0x0000001000047882 */ /* 0x000fca0000000000 */
[----:B------:R-:W-:Y:S04]  /*31b0*/  DEPBAR.LE SB1, 0x36 ;  /* 0x00009d800000791a */ /* 0x000fe80000000000 */
[----:B------:R-:W1:Y:S02]  /*31c0*/  UTCATOMSWS.FIND_AND_SET.ALIGN UP0, UR4, UR4 ;  /* 0x00000004000475e3 */ /* 0x000e640008000800 */
[----:B-1----:R-:W-:Y:S01]  /*31d0*/  MOV R4, UR4 ;  /* 0x0000000400047c02 */ /* 0x002fe20008000f00 */
[----:B------:R-:W-:Y:S05]  /*31e0*/  BRA.U !UP0, `(.L_x_61) ;  /* 0xfffffffd08e87547 */ /* 0x000fea000b83ffff */
.L_x_60:
[-C--:B------:R-:W-:Y:S02]  /*31f0*/  SHF.L.U32 R3, R3, R4.reuse, RZ ;  /* 0x0000000403037219 */ /* 0x080fe400000006ff */
[----:B------:R-:W-:Y:S01]  /*3200*/  SHF.L.U32 R0, R0, R4, RZ ;  /* 0x0000000400007219 */ /* 0x000fe200000006ff */
[----:B------:R-:W-:Y:S02]  /*3210*/  IMAD.SHL.U32 R4, R4, 0x20, RZ ;  /* 0x0000002004047824 */ /* 0x000fe400078e00ff */
[----:B------:R1:W-:Y:S04]  /*3220*/  ATOMS.OR RZ, [UR5+0x14], R3 ;  /* 0x00001403ffff798c */ /* 0x0003e8000b000005 */
[----:B------:R1:W-:Y:S04]  /*3230*/  ATOMS.OR RZ, [UR5+0x18], R0 ;  /* 0x00001800ffff798c */ /* 0x0003e8000b000005 */
[----:B------:R1:W-:Y:S01]  /*3240*/  STS [UR6+0x160], R4 ;  /* 0x00016004ff007988 */ /* 0x0003e20008000806 */
[----:B------:R-:W-:Y:S05]  /*3250*/  BRA `(.L_x_59) ;  /* 0x0000000000107947 */ /* 0x000fea0003800000 */
.L_x_58:
[----:B------:R-:W-:Y:S02]  /*3260*/  MOV R0, 0xffffffff ;  /* 0xffffffff00007802 */ /* 0x000fe40000000f00 */
[----:B------:R-:W-:-:S03]  /*3270*/  MOV R4, 0x32a0 ;  /* 0x000032a000047802 */ /* 0x000fc60000000f00 */
[----:B------:R1:W-:Y:S04]  /*3280*/  STS [UR6+0x160], R0 ;  /* 0x00016000ff007988 */ /* 0x0003e80008000806 */
[----:B-1---5:R-:W-:Y:S05]  /*3290*/  CALL.REL.NOINC `($__internal_1_$__cuda_sm10x_tcgen05_guardrail_trap_phase_invalid_during_alloc) ;  /* 0x0000006c00ec7944 */ /* 0x022fea0003c00000 */
.L_x_59:
[----:B------:R-:W-:Y:S05]  /*32a0*/  WARPSYNC.ALL ;  /* 0x0000000000007948 */ /* 0x000fea0003800000 */
[----:B------:R-:W2:Y:S01]  /*32b0*/  S2UR UR4, SR_CgaCtaId ;  /* 0x00000000000479c3 */ /* 0x000ea20000008800 */
[----:B------:R-:W-:Y:S01]  /*32c0*/  UMOV UR26, 0x400 ;  /* 0x00000400001a7882 */ /* 0x000fe20000000000 */
[----:B------:R-:W-:-:S06]  /*32d0*/  NOP ;  /* 0x0000000000007918 */ /* 0x000fcc0000000000 */
[----:B------:R-:W-:Y:S06]  /*32e0*/  BAR.ARV 0x6, 0xa0 ;  /* 0x0182800000007b1d */ /* 0x000fec0000002000 */
[----:B------:R-:W3:Y:S01]  /*32f0*/  LDCU UR5, c[0x0][0x38c] ;  /* 0x00007180ff0577ac */ /* 0x000ee20008000800 */
[----:B------:R-:W-:Y:S01]  /*3300*/  LOP3.LUT R2, R2, 0xffff, RZ, 0xc0, !PT ;  /* 0x0000ffff02027812 */ /* 0x000fe200078ec0ff */
[----:B------:R-:W-:Y:S01]  /*3310*/  IMAD.MOV.U32 R11, RZ, RZ, 0x1 ;  /* 0x00000001ff0b7424 */ /* 0x000fe200078e00ff */
[----:B------:R-:W-:Y:S01]  /*3320*/  CS2R R8, SRZ ;  /* 0x0000000000087805 */ /* 0x000fe2000001ff00 */
[----:B------:R-:W4:Y:S01]  /*3330*/  LDCU UR7, c[0x0][0x38c] ;  /* 0x00007180ff0777ac */ /* 0x000f220008000800 */
[----:B------:R-:W-:Y:S01]  /*3340*/  R2UR UR27, R2 ;  /* 0x00000000021b72ca */ /* 0x000fe200000e0000 */
[----:B------:R-:W-:Y:S01]  /*3350*/  IMAD.MOV.U32 R10, RZ, RZ, RZ ;  /* 0x000000ffff0a7224 */ /* 0x000fe200078e00ff */
[----:B------:R-:W-:Y:S01]  /*3360*/  UMOV UR31, URZ ;  /* 0x000000ff001f7c82 */ /* 0x000fe20008000000 */
[----:B------:R-:W-:Y:S01]  /*3370*/  UMOV UR22, URZ ;  /* 0x000000ff00167c82 */ /* 0x000fe20008000000 */
[----:B--2---:R-:W-:Y:S01]  /*3380*/  ULEA UR26, UR4, UR26, 0x18 ;  /* 0x0000001a041a7291 */ /* 0x004fe2000f8ec0ff */
[----:B------:R-:W-:Y:S01]  /*3390*/  UMOV UR38, 0x0 ;  /* 0x0000000000267882 */ /* 0x000fe20000000000 */
[----:B------:R-:W-:-:S02]  /*33a0*/  UMOV UR39, 0x8200010 ;  /* 0x0820001000277882 */ /* 0x000fc40000000000 */
[----:B------:R-:W-:Y:S02]  /*33b0*/  UIADD3 UR4, UPT, UPT, UR26, 0x8400, URZ ;  /* 0x000084001a047890 */ /* 0x000fe4000fffe0ff */
[----:B------:R-:W-:Y:S02]  /*33c0*/  UIADD3 UR6, UPT, UPT, UR26, 0x20400, URZ ;  /* 0x000204001a067890 */ /* 0x000fe4000fffe0ff */
[----:B---3--:R-:W-:Y:S01]  /*33d0*/  UIADD3 UR5, UPT, UPT, UR5, 0x3f, URZ ;  /* 0x0000003f05057890 */ /* 0x008fe2000fffe0ff */
[----:B-1----:R-:W1:Y:S01]  /*33e0*/  LDS R0, [UR26+0x160] ;  /* 0x0001601aff007984 */ /* 0x002e620008000800 */
[----:B------:R-:W-:Y:S01]  /*33f0*/  UMOV UR36, 0x0 ;  /* 0x0000000000247882 */ /* 0x000fe20000000000 */
[----:B------:R-:W-:Y:S01]  /*3400*/  UMOV UR37, 0x8200010 ;  /* 0x0820001000257882 */ /* 0x000fe20000000000 */
[----:B------:R-:W-:Y:S02]  /*3410*/  USHF.R.S32.HI UR40, URZ, 0x1f, UR5 ;  /* 0x0000001fff287899 */ /* 0x000fe40008011405 */
[----:B----4-:R-:W-:-:S02]  /*3420*/  UISETP.GE.AND UP4, UPT, UR7, 0x1, UPT ;  /* 0x000000010700788c */ /* 0x010fc4000bf86270 */
[----:B------:R-:W-:Y:S02]  /*3430*/  ULEA.HI UR40, UR40, UR5, URZ, 0x6 ;  /* 0x0000000528287291 */ /* 0x000fe4000f8f30ff */
[----:B------:R-:W-:Y:S02]  /*3440*/  USHF.R.U32.HI UR5, URZ, 0x4, UR4 ;  /* 0x00000004ff057899 */ /* 0x000fe40008011604 */
[----:B------:R-:W-:Y:S02]  /*3450*/  USHF.R.S32.HI UR40, URZ, 0x6, UR40 ;  /* 0x00000006ff287899 */ /* 0x000fe40008011428 */
[----:B------:R-:W-:Y:S02]  /*3460*/  USHF.R.U32.HI UR4, URZ, 0x4, UR6 ;  /* 0x00000004ff047899 */ /* 0x000fe40008011606 */
[----:B------:R-:W-:Y:S02]  /*3470*/  UISETP.LT.AND UP0, UPT, UR40, 0x1, UPT ;  /* 0x000000012800788c */ /* 0x000fe4000bf01270 */
[----:B------:R-:W-:-:S02]  /*3480*/  ULOP3.LUT UR5, UR5, 0x3fff, URZ, 0xc0, !UPT ;  /* 0x00003fff05057892 */ /* 0x000fc4000f8ec0ff */
[----:B------:R-:W-:Y:S02]  /*3490*/  ULOP3.LUT UR4, UR4, 0x3fff, URZ, 0xc0, !UPT ;  /* 0x00003fff04047892 */ /* 0x000fe4000f8ec0ff */
[----:B------:R-:W-:Y:S02]  /*34a0*/  USEL UR41, UR40, 0x1, !UP0 ;  /* 0x0000000128297887 */ /* 0x000fe4000c000000 */
[----:B------:R-:W-:Y:S02]  /*34b0*/  ULOP3.LUT UR28, UR5, 0x10000, URZ, 0xfc, !UPT ;  /* 0x00010000051c7892 */ /* 0x000fe4000f8efcff */
[----:B------:R-:W-:Y:S02]  /*34c0*/  ULOP3.LUT UR29, UR4, 0x10000, URZ, 0xfc, !UPT ;  /* 0x00010000041d7892 */ /* 0x000fe4000f8efcff */
[----:B------:R-:W-:Y:S01]  /*34d0*/  UIADD3 UR41, UPT, UPT, -UR41, URZ, URZ ;  /* 0x000000ff29297290 */ /* 0x000fe2000fffe1ff */
[----:B------:R-:W-:Y:S01]  /*34e0*/  UMOV UR34, 0x0 ;  /* 0x0000000000227882 */ /* 0x000fe20000000000 */
[----:B------:R-:W-:Y:S01]  /*34f0*/  UMOV UR35, 0x8200010 ;  /* 0x0820001000237882 */ /* 0x000fe20000000000 */
[----:B------:R-:W-:Y:S01]  /*3500*/  UMOV UR32, 0x0 ;  /* 0x0000000000207882 */ /* 0x000fe20000000000 */
[----:B------:R-:W-:Y:S01]  /*3510*/  UMOV UR33, 0x8200010 ;  /* 0x0820001000217882 */ /* 0x000fe20000000000 */
[----:B-1----:R-:W-:-:S15]  /*3520*/  R2UR UR42, R0 ;  /* 0x00000000002a72ca */ /* 0x002fde00000e0000 */
.L_x_68:
[----:B------:R-:W-:Y:S02]  /*3530*/  LEA R0, R10, UR26, 0x3 ;  /* 0x0000001a0a007c11 */ /* 0x000fe4000f8e18ff */
[----:B------:R-:W-:Y:S02]  /*3540*/  SHF.L.U32 R5, R9, 0x1f, RZ ;  /* 0x0000001f09057819 */ /* 0x000fe400000006ff */
[----:B------:R-:W-:Y:S01]  /*3550*/  PLOP3.LUT P0, PT, PT, PT, UP4, 0x80, 0x8 ;  /* 0x000000000008781c */ /* 0x000fe20003f0f048 */
[----:B------:R-:W-:Y:S01]  /*3560*/  VIADD R3, R0, 0xc0 ;  /* 0x000000c000037836 */ /* 0x000fe20000000000 */
[----:B-1----:R-:W1:Y:S02]  /*3570*/  SYNCS.PHASECHK.TRANS64.TRYWAIT P1, [R0+URZ+0xb0], R5 ;  /* 0x0000b005000075a7 */ /* 0x002e6400080211ff */
[----:B-1-3--:R-:W-:Y:S09]  /*3580*/  @!P1 BRA `(.L_x_62) ;  /* 0x0000006400309947 */ /* 0x00aff20003800000 */
.L_x_159:
[----:B------:R-:W-:Y:S01]  /*3590*/  LEA R4, R10, UR26, 0x4 ;  /* 0x0000001a0a047c11 */ /* 0x000fe2000f8e20ff */
[----:B------:R-:W-:Y:S01]  /*35a0*/  @UP4 ULEA UR4, UR22, UR26, 0x3 ;  /* 0x0000001a16044291 */ /* 0x000fe2000f8e18ff */
[----:B------:R-:W-:Y:S01]  /*35b0*/  PLOP3.LUT P2, PT, PT, PT, PT, 0x80, 0x8 ;  /* 0x000000000008781c */ /* 0x000fe20003f4f070 */
[----:B------:R-:W-:Y:S01]  /*35c0*/  ULEA UR30, UR31, UR26, 0x3 ;  /* 0x0000001a1f1e7291 */ /* 0x000fe2000f8e18ff */
[----:B------:R-:W-:Y:S01]  /*35d0*/  PRMT R3, RZ, 0x654, R3 ;  /* 0x00000654ff037816 */ /* 0x000fe20000000003 */
[----:B------:R-:W-:Y:S01]  /*35e0*/  ULEA UR11, UR31, UR42, 0x7 ;  /* 0x0000002a1f0b7291 */ /* 0x000fe2000f8e38ff */
[----:B-1----:R-:W1:Y:S01]  /*35f0*/  LDS.128 R4, [R4+0x140] ;  /* 0x0001400004047984 */ /* 0x002e620000000c00 */
[----:B------:R-:W-:Y:S02]  /*3600*/  @P0 SHF.L.U32 R2, R8, 0x1f, RZ ;  /* 0x0000001f08020819 */ /* 0x000fe400000006ff */
[----:B------:R-:W-:Y:S01]  /*3610*/  SHF.L.U32 R0, R11, 0x1f, RZ ;  /* 0x0000001f0b007819 */ /* 0x000fe200000006ff */
[----:B------:R-:W-:Y:S01]  /*3620*/  @!PT LDS RZ, [RZ] ;  /* 0x00000000fffff984 */ /* 0x000fe20000000800 */
[----:B------:R-:W-:Y:S01]  /*3630*/  @!PT LDS RZ, [RZ] ;  /* 0x00000000fffff984 */ /* 0x000fe20000000800 */
[----:B------:R-:W-:Y:S01]  /*3640*/  @!PT LDS RZ, [RZ] ;  /* 0x00000000fffff984 */ /* 0x000fe20000000800 */
[----:B------:R-:W-:Y:S01]  /*3650*/  @!PT LDS RZ, [RZ] ;  /* 0x00000000fffff984 */ /* 0x000fe20000000800 */
[----:B------:R2:W-:Y:S06]  /*3660*/  MEMBAR.ALL.CTA ;  /* 0x0000000000007992 */ /* 0x0005ec0000008000 */
[----:B--2---:R-:W2:Y:S02]  /*3670*/  FENCE.VIEW.ASYNC.S ;  /* 0x00000000000073c6 */ /* 0x004ea40000000000 */
[----:B--2---:R2:W-:Y:S01]  /*3680*/  SYNCS.ARRIVE.TRANS64.RED.A1T0 RZ, [R3+URZ], RZ ;  /* 0x000000ff03ff79a7 */ /* 0x0045e200081004ff */
[----:B------:R2:W3:Y:S01]  /*3690*/  @P0 SYNCS.PHASECHK.TRANS64.TRYWAIT P2, [UR4], R2 ;  /* 0x00000002ff0005a7 */ /* 0x0004e20008041104 */
[----:B-1----:R-:W-:Y:S01]  /*36a0*/  LOP3.LUT P1, RZ, R6, 0x1, RZ, 0xc0, !PT ;  /* 0x0000000106ff7812 */ /* 0x002fe2000782c0ff */
[----:B------:R-:W1:Y:S02]  /*36b0*/  SYNCS.PHASECHK.TRANS64.TRYWAIT P0, [UR30+0xf0], R0 ;  /* 0x0000f000ff0075a7 */ /* 0x000e64000800111e */
[----:B-123--:R-:W-:Y:S10]  /*36c0*/  @!P0 BRA `(.L_x_63) ;  /* 0x0000006000f48947 */ /* 0x00eff40003800000 */
.L_x_161:
[----:B------:R-:W-:Y:S01]  /*36d0*/  IADD3 R10, PT, PT, R10, 0x1, RZ ;  /* 0x000000010a0a7810 */ /* 0x000fe20007ffe0ff */
[----:B------:R-:W-:Y:S06]  /*36e0*/  BRA.U !UP4, `(.L_x_64) ;  /* 0x000000010cc07547 */ /* 0x000fec000b800000 */
[----:B------:R-:W-:Y:S01]  /*36f0*/  UPLOP3.LUT UP2, UPT, UPT, UPT, UPT, 0x40, 0x4 ;  /* 0x000000000004789c */ /* 0x000fe20003f4e870 */
[----:B------:R-:W-:Y:S01]  /*3700*/  UMOV UR24, UR41 ;  /* 0x0000002900187c82 */ /* 0x000fe20008000000 */
[----:B------:R-:W-:Y:S01]  /*3710*/  UMOV UR23, UR40 ;  /* 0x0000002800177c82 */ /* 0x000fe20008000000 */
[----:B------:R-:W-:-:S08]  /*3720*/  UMOV UR10, UR22 ;  /* 0x00000016000a7c82 */ /* 0x000fd00008000000 */
.L_x_67:
[----:B------:R-:W-:Y:S02]  /*3730*/  UIADD3 UR24, UPT, UPT, UR24, 0x1, URZ ;  /* 0x0000000118187890 */ /* 0x000fe4000fffe0ff */
[----:B--2---:R-:W-:Y:S02]  /*3740*/  ULEA UR5, UR10, UR26, 0x3 ;  /* 0x0000001a0a057291 */ /* 0x004fe4000f8e18ff */
[----:B------:R-:W-:Y:S01]  /*3750*/  UISETP.NE.AND UP3, UPT, UR24, URZ, UPT ;  /* 0x000000ff1800728c */ /* 0x000fe2000bf65270 */
[----:B---3--:R-:W-:Y:S10]  /*3760*/  @P2 BRA `(.L_x_65) ;  /* 0x00000000000c2947 */ /* 0x008ff40003800000 */
[----:B-1----:R-:W-:Y:S04]  /*3770*/  SHF.L.U32 R3, R8, 0x1f, RZ ;  /* 0x0000001f08037819 */ /* 0x002fe800000006ff */
[----:B------:R-:W1:Y:S02]  /*3780*/  SYNCS.PHASECHK.TRANS64.TRYWAIT P0, [UR5], R3 ;  /* 0x00000003ff0075a7 */ /* 0x000e640008001105 */
[----:B-1----:R-:W-:Y:S05]  /*3790*/  @!P0 BRA `(.L_x_66) ;  /* 0x0000006000d88947 */ /* 0x002fea0003800000 */
.L_x_65:
[----:B------:R-:W-:Y:S01]  /*37a0*/  UISETP.NE.AND UP0, UPT, UR23, 0x1, UPT ;  /* 0x000000011700788c */ /* 0x000fe2000bf05270 */
[----:B------:R-:W-:Y:S01]  /*37b0*/  PLOP3.LUT P2, PT, PT, PT, PT, 0x80, 0x8 ;  /* 0x000000000008781c */ /* 0x000fe20003f4f070 */
[----:B------:R-:W-:Y:S02]  /*37c0*/  UIADD3 UR4, UPT, UPT, UR10, 0x1, URZ ;  /* 0x000000010a047890 */ /* 0x000fe4000fffe0ff */
[----:B------:R-:W-:Y:S02]  /*37d0*/  UIADD3 UR25, UPT, UPT, UR5, 0x30, URZ ;  /* 0x0000003005197890 */ /* 0x000fe4000fffe0ff */
[----:B------:R-:W-:Y:S01]  /*37e0*/  UISETP.NE.AND UP1, UPT, UR4, 0x6, UPT ;  /* 0x000000060400788c */ /* 0x000fe2000bf25270 */
[----:B------:R-:W-:Y:S01]  /*37f0*/  PLOP3.LUT P0, PT, PT, PT, UP0, 0x80, 0x8 ;  /* 0x000000000008781c */ /* 0x000fe20003f0f008 */
[----:B------:R-:W-:Y:S02]  /*3800*/  UIADD3 UR23, UPT, UPT, UR23, -0x1, URZ ;  /* 0xffffffff17177890 */ /* 0x000fe4000fffe0ff */
[----:B------:R-:W-:Y:S02]  /*3810*/  USEL UR6, URZ, 0x1, UP1 ;  /* 0x00000001ff067887 */ /* 0x000fe40008800000 */
[----:B------:R-:W-:Y:S01]  /*3820*/  USEL UR22, UR4, URZ, UP1 ;  /* 0x000000ff04167287 */ /* 0x000fe20008800000 */
[----:B------:R-:W-:Y:S01]  /*3830*/  UMOV UR7, 0x40004040 ;  /* 0x4000404000077882 */ /* 0x000fe20000000000 */
[----:B------:R-:W-:Y:S02]  /*3840*/  UMOV UR5, 0x40004040 ;  /* 0x4000404000057882 */ /* 0x000fe40000000000 */
[----:B------:R-:W-:Y:S01]  /*3850*/  @UP0 ULEA UR4, UR22, UR26, 0x3 ;  /* 0x0000001a16040291 */ /* 0x000fe2000f8e18ff */
[----:B------:R-:W-:Y:S01]  /*3860*/  LOP3.LUT R8, R8, UR6, RZ, 0x3c, !PT ;  /* 0x0000000608087c12 */ /* 0x000fe2000f8e3cff */
[----:B------:R-:W-:Y:S01]  /*3870*/  ULEA UR6, UR10, UR29, 0xa ;  /* 0x0000001d0a067291 */ /* 0x000fe2000f8e50ff */
[----:B------:R-:W-:Y:S02]  /*3880*/  UMOV UR21, 0x40004040 ;  /* 0x4000404000157882 */ /* 0x000fe40000000000 */
[----:B-1----:R-:W-:Y:S01]  /*3890*/  @P0 SHF.L.U32 R0, R8, 0x1f, RZ ;  /* 0x0000001f08000819 */ /* 0x002fe200000006ff */
[----:B------:R-:W-:Y:S02]  /*38a0*/  UIADD3 UR20, UPT, UPT, UR6, 0x2, URZ ;  /* 0x0000000206147890 */ /* 0x000fe4000fffe0ff */
[----:B------:R-:W-:Y:S01]  /*38b0*/  UIADD3 UR16, UPT, UPT, UR6, 0x4, URZ ;  /* 0x0000000406107890 */ /* 0x000fe2000fffe0ff */
[----:B------:R2:W3:Y:S01]  /*38c0*/  @P0 SYNCS.PHASECHK.TRANS64.TRYWAIT P2, [UR4], R0 ;  /* 0x00000000ff0005a7 */ /* 0x0004e20008041104 */
[----:B------:R-:W-:Y:S02]  /*38d0*/  ULEA UR4, UR10, UR28, 0xa ;  /* 0x0000001c0a047291 */ /* 0x000fe4000f8e50ff */
[----:B------:R-:W-:Y:S02]  /*38e0*/  UIADD3 UR12, UPT, UPT, UR6, 0x6, URZ ;  /* 0x00000006060c7890 */ /* 0x000fe4000fffe0ff */
[----:B------:R-:W-:Y:S02]  /*38f0*/  UIADD3 UR18, UPT, UPT, UR4, 0x2, URZ ;  /* 0x0000000204127890 */ /* 0x000fe4000fffe0ff */
[----:B------:R-:W-:Y:S02]  /*3900*/  UIADD3 UR14, UPT, UPT, UR4, 0x4, URZ ;  /* 0x00000004040e7890 */ /* 0x000fe4000fffe0ff */
[----:B------:R-:W-:Y:S01]  /*3910*/  UIADD3 UR8, UPT, UPT, UR4, 0x6, URZ ;  /* 0x0000000604087890 */ /* 0x000fe2000fffe0ff */
[----:B------:R2:W-:Y:S01]  /*3920*/  UTCHMMA gdesc[UR4], gdesc[UR6], tmem[UR11], tmem[UR38], idesc[UR39], UP2 ;  /* 0x00ff2606040075ea */ /* 0x0005e2000900000b */
[----:B------:R-:W-:Y:S01]  /*3930*/  UPLOP3.LUT UP2, UPT, UPT, UPT, UPT, 0x80, 0x8 ;  /* 0x000000000008789c */ /* 0x000fe20003f4f070 */
[----:B------:R-:W-:Y:S01]  /*3940*/  UMOV UR19, 0x40004040 ;  /* 0x4000404000137882 */ /* 0x000fe20000000000 */
[----:B------:R-:W-:Y:S01]  /*3950*/  UMOV UR17, 0x40004040 ;  /* 0x4000404000117882 */ /* 0x000fe20000000000 */
[----:B------:R2:W-:Y:S01]  /*3960*/  UTCHMMA gdesc[UR18], gdesc[UR20], tmem[UR11], tmem[UR36], idesc[UR37], UPT ;  /* 0x00ff2414120075ea */ /* 0x0005e2000b80000b */
[----:B------:R-:W-:Y:S01]  /*3970*/  UMOV UR15, 0x40004040 ;  /* 0x40004040000f7882 */ /* 0x000fe20000000000 */
[----:B------:R-:W-:Y:S01]  /*3980*/  UMOV UR13, 0x40004040 ;  /* 0x40004040000d7882 */ /* 0x000fe20000000000 */
[----:B------:R-:W-:Y:S01]  /*3990*/  UMOV UR9, 0x40004040 ;  /* 0x4000404000097882 */ /* 0x000fe20000000000 */
[----:B------:R2:W-:Y:S01]  /*39a0*/  UTCHMMA gdesc[UR14], gdesc[UR16], tmem[UR11], tmem[UR34], idesc[UR35], UPT ;  /* 0x00ff22100e0075ea */ /* 0x0005e2000b80000b */
[----:B------:R2:W-:Y:S01]  /*39b0*/  UTCHMMA gdesc[UR8], gdesc[UR12], tmem[UR11], tmem[UR32], idesc[UR33], UPT ;  /* 0x00ff200c080075ea */ /* 0x0005e2000b80000b */
[----:B------:R2:W-:Y:S01]  /*39c0*/  UTCBAR.MULTICAST [UR25], URZ, UR27 ;  /* 0x000000ff190073e9 */ /* 0x0005e2000800081b */
[----:B------:R-:W-:Y:S01]  /*39d0*/  UMOV UR10, UR22 ;  /* 0x00000016000a7c82 */ /* 0x000fe20008000000 */
[----:B------:R-:W-:Y:S05]  /*39e0*/  BRA.U UP3, `(.L_x_67) ;  /* 0xfffffffd03507547 */ /* 0x000fea000b83ffff */
.L_x_64:
[----:B--2---:R-:W-:Y:S01]  /*39f0*/  UIADD3 UR4, UPT, UPT, UR31, 0x1, URZ ;  /* 0x000000011f047890 */ /* 0x004fe2000fffe0ff */
[C---:B------:R-:W-:Y:S01]  /*3a00*/  ISETP.NE.AND P0, PT, R10.reuse, 0x2, PT ;  /* 0x000000020a00780c */ /* 0x040fe20003f05270 */
[----:B------:R-:W-:Y:S02]  /*3a10*/  UIADD3 UR5, UPT, UPT, UR30, 0xd0, URZ ;  /* 0x000000d01e057890 */ /* 0x000fe4000fffe0ff */
[----:B------:R-:W-:Y:S01]  /*3a20*/  UISETP.NE.AND UP0, UPT, UR4, 0x4, UPT ;  /* 0x000000040400788c */ /* 0x000fe2000bf05270 */
[----:B-1----:R-:W-:Y:S02]  /*3a30*/  SEL R0, RZ, 0x1, P0 ;  /* 0x00000001ff007807 */ /* 0x002fe40000000000 */
[----:B------:R-:W-:Y:S01]  /*3a40*/  SEL R10, R10, RZ, P0 ;  /* 0x000000ff0a0a7207 */ /* 0x000fe20000000000 */
[----:B------:R-:W-:Y:S01]  /*3a50*/  USEL UR6, URZ, 0x1, UP0 ;  /* 0x00000001ff067887 */ /* 0x000fe20008000000 */
[----:B------:R-:W-:Y:S01]  /*3a60*/  LOP3.LUT R9, R9, R0, RZ, 0x3c, !PT ;  /* 0x0000000009097212 */ /* 0x000fe200078e3cff */
[----:B------:R-:W-:Y:S01]  /*3a70*/  USEL UR31, UR4, URZ, UP0 ;  /* 0x000000ff041f7287 */ /* 0x000fe20008000000 */
[----:B------:R1:W-:Y:S03]  /*3a80*/  UTCBAR [UR5], URZ ;  /* 0x000000ff050073e9 */ /* 0x0003e600080000ff */
[----:B------:R-:W-:Y:S01]  /*3a90*/  LOP3.LUT R11, R11, UR6, RZ, 0x3c, !PT ;  /* 0x000000060b0b7c12 */ /* 0x000fe2000f8e3cff */
[----:B------:R-:W-:Y:S07]  /*3aa0*/  @P1 BRA `(.L_x_68) ;  /* 0xfffffff800a01947 */ /* 0x000fee000383ffff */
[----:B------:R-:W2:Y:S01]  /*3ab0*/  S2UR UR8, SR_CgaCtaId ;  /* 0x00000000000879c3 */ /* 0x000ea20000008800 */
[----:B------:R-:W-:Y:S01]  /*3ac0*/  ELECT P0, URZ, PT ;  /* 0x0000000000ff782f */ /* 0x000fe20003800000 */
[----:B------:R-:W-:Y:S01]  /*3ad0*/  IMAD.MOV.U32 R0, RZ, RZ, 0x1 ;  /* 0x00000001ff007424 */ /* 0x000fe200078e00ff */
[----:B------:R-:W-:Y:S01]  /*3ae0*/  UIADD3 UR26, UPT, UPT, UR26, 0xf0, URZ ;  /* 0x000000f01a1a7890 */ /* 0x000fe2000fffe0ff */
[----:B------:R-:W-:Y:S01]  /*3af0*/  SHF.L.U32 R3, R11, 0x1f, RZ ;  /* 0x0000001f0b037819 */ /* 0x000fe200000006ff */
[----:B------:R-:W-:-:S03]  /*3b00*/  UMOV UR4, 0x40 ;  /* 0x0000004000047882 */ /* 0x000fc60000000000 */
[----:B------:R-:W-:Y:S01]  /*3b10*/  UVIRTCOUNT.DEALLOC.SMPOOL 0x80 ;  /* 0x000000800000784c */ /* 0x000fe20000000000 */
[----:B--2---:R-:W-:Y:S02]  /*3b20*/  ULEA UR8, UR8, UR4, 0x18 ;  /* 0x0000000408087291 */ /* 0x004fe4000f8ec0ff */
[----:B------:R-:W-:-:S07]  /*3b30*/  ULEA UR4, UR31, UR26, 0x3 ;  /* 0x0000001a1f047291 */ /* 0x000fce000f8e18ff */
[----:B------:R2:W-:Y:S02]  /*3b40*/  @P0 STS.U8 [UR8+0x1c], R0 ;  /* 0x00001c00ff000988 */ /* 0x0005e40008000008 */
[----:B------:R-:W4:Y:S02]  /*3b50*/  SYNCS.PHASECHK.TRANS64.TRYWAIT P0, [UR4], R3 ;  /* 0x00000003ff0075a7 */ /* 0x000f240008001104 */
[----:B--2-4-:R-:W-:Y:S05]  /*3b60*/  @!P0 BRA `(.L_x_69) ;  /* 0x0000005c00fc8947 */ /* 0x014fea0003800000 */
.L_x_164:
[----:B------:R-:W-:-:S04]  /*3b70*/  UIADD3 UR4, UPT, UPT, UR31, 0x1, URZ ;  /* 0x000000011f047890 */ /* 0x000fc8000fffe0ff */
[----:B------:R-:W-:-:S04]  /*3b80*/  UISETP.NE.AND UP0, UPT, UR4, 0x4, UPT ;  /* 0x000000040400788c */ /* 0x000fc8000bf05270 */
[----:B------:R-:W-:Y:S02]  /*3b90*/  USEL UR6, URZ, 0x1, UP0 ;  /* 0x00000001ff067887 */ /* 0x000fe40008000000 */
[----:B------:R-:W-:-:S04]  /*3ba0*/  USEL UR4, UR4, URZ, UP0 ;  /* 0x000000ff04047287 */ /* 0x000fc80008000000 */
[----:B-1----:R-:W-:Y:S01]  /*3bb0*/  ULEA UR5, UR4, UR26, 0x3 ;  /* 0x0000001a04057291 */ /* 0x002fe2000f8e18ff */
[----:B------:R-:W-:-:S04]  /*3bc0*/  LOP3.LUT R2, R11, UR6, RZ, 0x3c, !PT ;  /* 0x000000060b027c12 */ /* 0x000fc8000f8e3cff */
[----:B--2---:R-:W-:-:S04]  /*3bd0*/  SHF.L.U32 R3, R2, 0x1f, RZ ;  /* 0x0000001f02037819 */ /* 0x004fc800000006ff */
[----:B------:R-:W1:Y:S02]  /*3be0*/  SYNCS.PHASECHK.TRANS64.TRYWAIT P0, [UR5], R3 ;  /* 0x00000003ff0075a7 */ /* 0x000e640008001105 */
[----:B-1----:R-:W-:Y:S05]  /*3bf0*/  @!P0 BRA `(.L_x_70) ;  /* 0x0000005c00f08947 */ /* 0x002fea0003800000 */
.L_x_166:
        /* <DEDUP_REMOVED lines=9> */
.L_x_168:
[----:B------:R-:W-:-:S04]  /*3c90*/  UIADD3 UR4, UPT, UPT, UR4, 0x1, URZ ;  /* 0x0000000104047890 */ /* 0x000fc8000fffe0ff */
[----:B------:R-:W-:-:S04]  /*3ca0*/  UISETP.NE.AND UP0, UPT, UR4, 0x4, UPT ;  /* 0x000000040400788c */ /* 0x000fc8000bf05270 */
[----:B------:R-:W-:Y:S02]  /*3cb0*/  USEL UR5, URZ, 0x1, UP0 ;  /* 0x00000001ff057887 */ /* 0x000fe40008000000 */
[----:B------:R-:W-:-:S04]  /*3cc0*/  USEL UR4, UR4, URZ, UP0 ;  /* 0x000000ff04047287 */ /* 0x000fc80008000000 */
[----:B------:R-:W-:Y:S01]  /*3cd0*/  ULEA UR4, UR4, UR26, 0x3 ;  /* 0x0000001a04047291 */ /* 0x000fe2000f8e18ff */
[----:B-1----:R-:W-:-:S04]  /*3ce0*/  LOP3.LUT R3, R2, UR5, RZ, 0x3c, !PT ;  /* 0x0000000502037c12 */ /* 0x002fc8000f8e3cff */
[----:B------:R-:W-:-:S04]  /*3cf0*/  SHF.L.U32 R3, R3, 0x1f, RZ ;  /* 0x0000001f03037819 */ /* 0x000fc800000006ff */
[----:B------:R-:W1:Y:S02]  /*3d00*/  SYNCS.PHASECHK.TRANS64.TRYWAIT P0, [UR4], R3 ;  /* 0x00000003ff0075a7 */ /* 0x000e640008001104 */
[----:B-1----:R-:W-:Y:S05]  /*3d10*/  @!P0 BRA `(.L_x_72) ;  /* 0x0000005c00d88947 */ /* 0x002fea0003800000 */
.L_x_170:
[----:B------:R-:W-:Y:S01]  /*3d20*/  NOP ;  /* 0x0000000000007918 */ /* 0x000fe20000000000 */
[----:B-1----:R-:W1:Y:S01]  /*3d30*/  LDS R0, [UR8+0x14] ;  /* 0x00001408ff007984 */ /* 0x002e620008000800 */
[----:B------:R-:W-:Y:S01]  /*3d40*/  ULOP3.LUT UR4, UR42, 0xffff, URZ, 0xc0, !UPT ;  /* 0x0000ffff2a047892 */ /* 0x000fe2000f8ec0ff */
[----:B------:R-:W-:Y:S01]  /*3d50*/  UMOV UR5, 0xffff ;  /* 0x0000ffff00057882 */ /* 0x000fe20000000000 */
[----:B------:R-:W-:Y:S02]  /*3d60*/  UMOV UR6, 0x1 ;  /* 0x0000000100067882 */ /* 0x000fe40000000000 */
[----:B------:R-:W-:-:S04]  /*3d70*/  USHF.R.U32.HI UR4, URZ, 0x5, UR4 ;  /* 0x00000005ff047899 */ /* 0x000fc80008011604 */
[----:B------:R-:W-:Y:S02]  /*3d80*/  USHF.L.U32 UR5, UR5, UR4, URZ ;  /* 0x0000000405057299 */ /* 0x000fe400080006ff */
[----:B------:R-:W-:-:S04]  /*3d90*/  USHF.L.U32 UR4, UR6, UR4, URZ ;  /* 0x0000000406047299 */ /* 0x000fc800080006ff */
[----:B-1----:R-:W-:-:S04]  /*3da0*/  LOP3.LUT R0, R0, UR5, RZ, 0xc0, !PT ;  /* 0x0000000500007c12 */ /* 0x002fc8000f8ec0ff */
[----:B------:R-:W-:-:S13]  /*3db0*/  ISETP.NE.AND P0, PT, R0, UR5, PT ;  /* 0x0000000500007c0c */ /* 0x000fda000bf05270 */
[----:B------:R-:W-:Y:S05]  /*3dc0*/  @P0 BRA `(.L_x_73) ;  /* 0x0000000000580947 */ /* 0x000fea0003800000 */
[----:B------:R-:W1:Y:S02]  /*3dd0*/  LDS R0, [UR8+0x18] ;  /* 0x00001808ff007984 */ /* 0x000e640008000800 */
[----:B-1----:R-:W-:-:S04]  /*3de0*/  LOP3.LUT R0, R0, UR4, RZ, 0xc0, !PT ;  /* 0x0000000400007c12 */ /* 0x002fc8000f8ec0ff */
[----:B------:R-:W-:-:S13]  /*3df0*/  ISETP.NE.AND P0, PT, R0, UR4, PT ;  /* 0x0000000400007c0c */ /* 0x000fda000bf05270 */
[----:B------:R-:W-:Y:S05]  /*3e00*/  @P0 BRA `(.L_x_74) ;  /* 0x00000000003c0947 */ /* 0x000fea0003800000 */
[----:B------:R-:W1:Y:S01]  /*3e10*/  S2R R2, SR_LANEID ;  /* 0x0000000000027919 */ /* 0x000e620000000000 */
[----:B------:R-:W-:Y:S01]  /*3e20*/  ULOP3.LUT UR5, URZ, UR5, URZ, 0x33, !UPT ;  /* 0x00000005ff057292 */ /* 0x000fe2000f8e33ff */
[----:B------:R-:W-:Y:S01]  /*3e30*/  LOP3.LUT R4, RZ, UR4, RZ, 0x33, !PT ;  /* 0x00000004ff047c12 */ /* 0x000fe2000f8e33ff */
[----:B------:R-:W-:Y:S02]  /*3e40*/  VOTEU.ANY UR4, UPT, PT ;  /* 0x0000000000047886 */ /* 0x000fe400038e0100 */
[----:B------:R-:W-:Y:S01]  /*3e50*/  UFLO.U32 UR4, UR4 ;  /* 0x00000004000472bd */ /* 0x000fe200080e0000 */
[----:B------:R-:W2:Y:S01]  /*3e60*/  REDUX UR6, R4 ;  /* 0x00000000040673c4 */ /* 0x000ea20000000000 */
[----:B------:R-:W-:-:S06]  /*3e70*/  IMAD.U32 R0, RZ, RZ, UR5 ;  /* 0x00000005ff007e24 */ /* 0x000fcc000f8e00ff */
[----:B------:R4:W-:Y:S01]  /*3e80*/  UTCATOMSWS.AND URZ, UR5 ;  /* 0x0000000500ff79e3 */ /* 0x0009e20008000000 */
[----:B------:R-:W3:Y:S01]  /*3e90*/  REDUX UR7, R0 ;  /* 0x00000000000773c4 */ /* 0x000ee20000000000 */
[----:B-1----:R-:W-:Y:S01]  /*3ea0*/  ISETP.EQ.U32.AND P0, PT, R2, UR4, PT ;  /* 0x0000000402007c0c */ /* 0x002fe2000bf02070 */
[----:B--2---:R-:W-:Y:S01]  /*3eb0*/  IMAD.U32 R2, RZ, RZ, UR6 ;  /* 0x00000006ff027e24 */ /* 0x004fe2000f8e00ff */
[----:B---3--:R-:W-:-:S11]  /*3ec0*/  MOV R3, UR7 ;  /* 0x0000000700037c02 */ /* 0x008fd60008000f00 */
[----:B------:R4:W-:Y:S04]  /*3ed0*/  @P0 ATOMS.AND RZ, [UR8+0x14], R3 ;  /* 0x00001403ffff098c */ /* 0x0009e8000a800008 */
[----:B------:R4:W-:Y:S01]  /*3ee0*/  @P0 ATOMS.AND RZ, [UR8+0x18], R2 ;  /* 0x00001802ffff098c */ /* 0x0009e2000a800008 */
[----:B------:R-:W-:Y:S05]  /*3ef0*/  BRA `(.L_x_75) ;  /* 0x0000000000147947 */ /* 0x000fea0003800000 */
.L_x_74:
[----:B------:R-:W-:Y:S02]  /*3f00*/  MOV R2, 0x3f20 ;  /* 0x00003f2000027802 */ /* 0x000fe40000000f00 */
[----:B---3-5:R-:W-:Y:S05]  /*3f10*/  CALL.REL.NOINC `($__internal_0_$__cuda_sm10x_tcgen05_guardrail_trap_col_being_dealloced_not_returned_by_alloc) ;  /* 0x0000006000c07944 */ /* 0x028fea0003c00000 */
[----:B------:R-:W-:Y:S05]  /*3f20*/  BRA `(.L_x_75) ;  /* 0x0000000000087947 */ /* 0x000fea0003800000 */
.L_x_73:
[----:B------:R-:W-:Y:S02]  /*3f30*/  MOV R2, 0x3f50 ;  /* 0x00003f5000027802 */ /* 0x000fe40000000f00 */
[----:B---3-5:R-:W-:Y:S05]  /*3f40*/  CALL.REL.NOINC `($__internal_2_$__cuda_sm10x_tcgen05_guardrail_trap_unallocated_columns_being_dealloced) ;  /* 0x0000006000cc7944 */ /* 0x028fea0003c00000 */
.L_x_75:
[----:B------:R-:W-:Y:S01]  /*3f50*/  NOP ;  /* 0x0000000000007918 */ /* 0x000fe20000000000 */
[----:B----4-:R-:W-:Y:S05]  /*3f60*/  EXIT ;  /* 0x000000000000794d */ /* 0x010fea0003800000 */
.L_x_57:
[----:B------:R-:W-:-:S09]  /*3f70*/  UISETP.NE.OR UP0, UPT, UR17, 0x3, !UP3 ;  /* 0x000000031100788c */ /* 0x000fd2000df05670 */
[----:B------:R-:W-:Y:S05]  /*3f80*/  BRA.U UP0, `(.L_x_76) ;  /* 0x0000001100547547 */ /* 0x000fea000b800000 */
[----:B------:R-:W1:Y:S01]  /*3f90*/  LDCU UR31, c[0x0][0x370] ;  /* 0x00006e00ff1f77ac */ /* 0x000e620008000800 */
[----:B------:R-:W2:Y:S01]  /*3fa0*/  LDC.64 R16, c[0x0][0x348] ;  /* 0x0000d200ff107b82 */ /* 0x000ea20000000a00 */
[----:B------:R-:W-:Y:S02]  /*3fb0*/  HFMA2 R13, -RZ, RZ, 0, 0 ;  /* 0x00000000ff0d7431 */ /* 0x000fe400000001ff */
[----:B------:R-:W-:Y:S01]  /*3fc0*/  IMAD.MOV.U32 R15, RZ, RZ, 0x1 ;  /* 0x00000001ff0f7424 */ /* 0x000fe200078e00ff */
[----:B------:R-:W1:Y:S01]  /*3fd0*/  LDCU.128 UR48, c[0x0][0xb10] ;  /* 0x00016200ff3077ac */ /* 0x000e620008000c00 */
[----:B------:R-:W-:Y:S01]  /*3fe0*/  IMAD.MOV.U32 R14, RZ, RZ, RZ ;  /* 0x000000ffff0e7224 */ /* 0x000fe200078e00ff */
[----:B------:R-:W-:Y:S01]  /*3ff0*/  MOV R7, 0x2000 ;  /* 0x0000200000077802 */ /* 0x000fe20000000f00 */
[----:B------:R-:W3:Y:S01]  /*4000*/  LDCU UR30, c[0x0][0x374] ;  /* 0x00006e80ff1e77ac */ /* 0x000ee20008000800 */
[----:B------:R-:W4:Y:S01]  /*4010*/  LDC.64 R2, c[0x0][0x888] ;  /* 0x00022200ff027b82 */ /* 0x000f220000000a00 */
[----:B------:R-:W3:Y:S01]  /*4020*/  LDCU UR15, c[0x0][0xb0c] ;  /* 0x00016180ff0f77ac */ /* 0x000ee20008000800 */
[----:B------:R-:W2:Y:S06]  /*4030*/  LDCU UR40, c[0x0][0xb20] ;  /* 0x00016400ff2877ac */ /* 0x000eac0008000800 */
[----:B------:R-:W4:Y:S01]  /*4040*/  LDC.64 R4, c[0x0][0x890] ;  /* 0x00022400ff047b82 */ /* 0x000f220000000a00 */
[----:B------:R-:W2:Y:S01]  /*4050*/  LDCU UR4, c[0x0][0xb30] ;  /* 0x00016600ff0477ac */ /* 0x000ea20008000800 */
[----:B------:R-:W-:Y:S01]  /*4060*/  UMOV UR21, 0x400 ;  /* 0x0000040000157882 */ /* 0x000fe20000000000 */
[----:B-1----:R-:W-:-:S02]  /*4070*/  UIMAD.WIDE.U32 UR6, UR31, UR48, URZ ;  /* 0x000000301f0672a5 */ /* 0x002fc4000f8e00ff */
[----:B---3--:R-:W-:Y:S02]  /*4080*/  UIMAD.WIDE.U32 UR8, UR30, UR51, URZ ;  /* 0x000000331e0872a5 */ /* 0x008fe4000f8e00ff */
[----:B------:R-:W-:Y:S02]  /*4090*/  ULEA UR21, UR47, UR21, 0x18 ;  /* 0x000000152f157291 */ /* 0x000fe4000f8ec0ff */
[----:B------:R-:W-:Y:S02]  /*40a0*/  UPLOP3.LUT UP3, UPT, UPT, UPT, UPT, 0x40, 0x4 ;  /* 0x000000000004789c */ /* 0x000fe40003f6e870 */
[----:B------:R-:W-:Y:S01]  /*40b0*/  UIADD3 UR37, UPT, UPT, UR21, 0x78, URZ ;  /* 0x0000007815257890 */ /* 0x000fe2000fffe0ff */
[----:B------:R-:W-:Y:S01]  /*40c0*/  UMOV UR6, UR7 ;  /* 0x0000000700067c82 */ /* 0x000fe20008000000 */
[----:B------:R-:W-:Y:S01]  /*40d0*/  UMOV UR38, UR9 ;  /* 0x0000000900267c82 */ /* 0x000fe20008000000 */
[----:B------:R-:W-:Y:S02]  /*40e0*/  UISETP.GE.AND UP0, UPT, UR42, 0x1, UPT ;  /* 0x000000012a00788c */ /* 0x000fe4000bf06270 */
[----:B------:R-:W-:Y:S01]  /*40f0*/  UISETP.NE.AND UP4, UPT, UR42, 0x1, UPT ;  /* 0x000000012a00788c */ /* 0x000fe2000bf85270 */
[----:B------:R-:W1:Y:S01]  /*4100*/  LDCU.64 UR22, c[0x0][0xb28] ;  /* 0x00016500ff1677ac */ /* 0x000e620008000a00 */
[----:B------:R-:W-:-:S02]  /*4110*/  UISETP.NE.AND UP6, UPT, UR15, 0x1, UPT ;  /* 0x000000010f00788c */ /* 0x000fc4000bfc5270 */
[----:B------:R-:W-:Y:S02]  /*4120*/  UISETP.NE.AND UP5, UPT, UR50, 0x1, UPT ;  /* 0x000000013200788c */ /* 0x000fe4000bfa5270 */
[----:B------:R-:W-:Y:S02]  /*4130*/  UIADD3 UR33, UPT, UPT, UR21, 0x60, URZ ;  /* 0x0000006015217890 */ /* 0x000fe4000fffe0ff */
[----:B------:R-:W-:Y:S02]  /*4140*/  UIADD3 UR25, UPT, UPT, UR21, 0x68, URZ ;  /* 0x0000006815197890 */ /* 0x000fe4000fffe0ff */
[----:B------:R-:W-:Y:S02]  /*4150*/  UIADD3 UR17, UPT, UPT, UR21, 0x70, URZ ;  /* 0x0000007015117890 */ /* 0x000fe4000fffe0ff */
[----:B------:R-:W-:Y:S02]  /*4160*/  UPRMT UR37, UR47, 0x654, UR37 ;  /* 0x000006542f257896 */ /* 0x000fe40008000025 */
[----:B------:R-:W-:-:S02]  /*4170*/  USHF.R.U32.HI UR39, URZ, UR49, UR6 ;  /* 0x00000031ff277299 */ /* 0x000fc40008011606 */
[----:B--2---:R-:W-:Y:S02]  /*4180*/  USHF.R.U32.HI UR38, URZ, UR40, UR38 ;  /* 0x00000028ff267299 */ /* 0x004fe40008011626 */
[----:B------:R-:W-:-:S11]  /*4190*/  UISETP.NE.AND UP2, UPT, UR4, 0x1, UPT ;  /* 0x000000010400788c */ /* 0x000fd6000bf45270 */
.L_x_87:
[C---:B------:R-:W-:Y:S02]  /*41a0*/  LEA R12, R14.reuse, UR21, 0x3 ;  /* 0x000000150e0c7c11 */ /* 0x040fe4000f8e18ff */
[----:B------:R-:W-:Y:S02]  /*41b0*/  SHF.L.U32 R9, R13, 0x1f, RZ ;  /* 0x0000001f0d097819 */ /* 0x000fe400000006ff */
[----:B------:R-:W-:Y:S02]  /*41c0*/  LEA R10, R14, UR21, 0x4 ;  /* 0x000000150e0a7c11 */ /* 0x000fe4000f8e20ff */
[----:B--2---:R-:W2:Y:S02]  /*41d0*/  SYNCS.PHASECHK.TRANS64.TRYWAIT P0, [R12+URZ+0xb0], R9 ;  /* 0x0000b0090c0075a7 */ /* 0x004ea400080011ff */
[----:B--2---:R-:W-:Y:S05]  /*41e0*/  @!P0 BRA `(.L_x_77) ;  /* 0x0000005800bc8947 */ /* 0x004fea0003800000 */
.L_x_171:
[----:B--2---:R-:W2:Y:S01]  /*41f0*/  LDS.128 R8, [R10+0x140] ;  /* 0x000140000a087984 */ /* 0x004ea20000000c00 */
[----:B------:R-:W-:Y:S01]  /*4200*/  UISETP.GE.AND UP0, UPT, UR42, 0x1, UPT ;  /* 0x000000012a00788c */ /* 0x000fe2000bf06270 */
[----:B------:R-:W-:Y:S01]  /*4210*/  @!PT LDS RZ, [RZ] ;  /* 0x00000000fffff984 */ /* 0x000fe20000000800 */
[----:B------:R-:W-:Y:S01]  /*4220*/  @!PT LDS RZ, [RZ] ;  /* 0x00000000fffff984 */ /* 0x000fe20000000800 */
[----:B------:R-:W-:Y:S01]  /*4230*/  @!PT LDS RZ, [RZ] ;  /* 0x00000000fffff984 */ /* 0x000fe20000000800 */
[----:B------:R-:W-:Y:S01]  /*4240*/  @!PT LDS RZ, [RZ] ;  /* 0x00000000fffff984 */ /* 0x000fe20000000800 */
[----:B------:R3:W-:Y:S06]  /*4250*/  MEMBAR.ALL.CTA ;  /* 0x0000000000007992 */ /* 0x0007ec0000008000 */
[----:B---3--:R-:W3:Y:S01]  /*4260*/  FENCE.VIEW.ASYNC.S ;  /* 0x00000000000073c6 */ /* 0x008ee20000000000 */
[----:B--2---:R-:W-:Y:S11]  /*4270*/  LOP3.LUT P0, RZ, R10, 0x1, RZ, 0xc0, !PT ;  /* 0x000000010aff7812 */ /* 0x004ff6000780c0ff */
[----:B------:R-:W-:Y:S02]  /*4280*/  @!UPT UIADD3 URZ, UPT, UPT, URZ, URZ, URZ ;  /* 0x000000fffffff290 */ /* 0x000fe4000fffe0ff */
[----:B---3--:R-:W-:Y:S01]  /*4290*/  VOTEU.ANY UP1, P0 ;  /* 0x0000000000ff7886 */ /* 0x008fe20000020100 */
[----:B------:R-:W-:Y:S11]  /*42a0*/  PLOP3.LUT P0, PT, PT, PT, UP1, 0x80, 0x8 ;  /* 0x000000000008781c */ /* 0x000ff60003f0f018 */
[----:B------:R-:W-:Y:S02]  /*42b0*/  @!UPT UIADD3 URZ, UPT, UPT, URZ, URZ, URZ ;  /* 0x000000fffffff290 */ /* 0x000fe4000fffe0ff */
[----:B------:R-:W-:Y:S02]  /*42c0*/  @P0 SHF.R.U32.HI R0, RZ, 0x10, R9 ;  /* 0x00000010ff000819 */ /* 0x000fe40000011609 */
[----:B------:R-:W-:Y:S02]  /*42d0*/  @P0 MOV R6, R8 ;  /* 0x0000000800060202 */ /* 0x000fe40000000f00 */
[----:B------:R-:W-:Y:S01]  /*42e0*/  @P0 R2UR UR4, R0 ;  /* 0x00000000000402ca */ /* 0x000fe200000e0000 */
[----:B------:R-:W-:Y:S01]  /*42f0*/  VIADD R0, R12, 0xc0 ;  /* 0x000000c00c007836 */ /* 0x000fe20000000000 */
[----:B------:R-:W-:Y:S02]  /*4300*/  @P0 LOP3.LUT R8, R9, 0xffff, RZ, 0xc0, !PT ;  /* 0x0000ffff09080812 */ /* 0x000fe400078ec0ff */
[----:B------:R-:W-:Y:S02]  /*4310*/  @P0 R2UR UR6, R6 ;  /* 0x00000000060602ca */ /* 0x000fe400000e0000 */
[----:B------:R-:W-:Y:S02]  /*4320*/  PRMT R0, RZ, 0x654, R0 ;  /* 0x00000654ff007816 */ /* 0x000fe40000000000 */
[----:B------:R-:W-:Y:S02]  /*4330*/  @P0 R2UR UR5, R8 ;  /* 0x00000000080502ca */ /* 0x000fe400000e0000 */
[----:B------:R2:W-:Y:S03]  /*4340*/  SYNCS.ARRIVE.TRANS64.RED.A1T0 RZ, [R0+URZ], RZ ;  /* 0x000000ff00ff79a7 */ /* 0x0005e600081004ff */
[----:B------:R-:W-:Y:S04]  /*4350*/  @UP1 UMOV UR29, UR4 ;  /* 0x00000004001d1c82 */ /* 0x000fe80008000000 */
[----:B------:R-:W-:Y:S04]  /*4360*/  @UP1 UMOV UR14, UR6 ;  /* 0x00000006000e1c82 */ /* 0x000fe80008000000 */
[----:B------:R-:W-:Y:S01]  /*4370*/  @UP1 UMOV UR13, UR5 ;  /* 0x00000005000d1c82 */ /* 0x000fe20008000000 */
[----:B------:R-:W-:Y:S05]  /*4380*/  BRA.U !UP0, `(.L_x_78) ;  /* 0x0000000108a47547 */ /* 0x000fea000b800000 */
[----:B------:R-:W-:Y:S02]  /*4390*/  UIMAD.WIDE.U32 UR18, UR13, UR51, URZ ;  /* 0x000000330d1272a5 */ /* 0x000fe4000f8e00ff */
[----:B------:R-:W-:Y:S02]  /*43a0*/  UIMAD.WIDE.U32 UR26, UR14, UR48, URZ ;  /* 0x000000300e1a72a5 */ /* 0x000fe4000f8e00ff */
[----:B------:R-:W-:Y:S02]  /*43b0*/  USEL UR4, UR30, UR38, !UP5 ;  /* 0x000000261e047287 */ /* 0x000fe4000e800000 */
[----:B------:R-:W-:Y:S02]  /*43c0*/  USEL UR7, UR31, UR39, !UP6 ;  /* 0x000000271f077287 */ /* 0x000fe4000f000000 */
[----:B-1----:R-:W-:Y:S02]  /*43d0*/  UIMAD.WIDE.U32 UR8, UR4, UR22, URZ ;  /* 0x00000016040872a5 */ /* 0x002fe4000f8e00ff */
[----:B------:R-:W-:Y:S01]  /*43e0*/  UIMAD.WIDE.U32 UR10, UR7, UR22, URZ ;  /* 0x00000016070a72a5 */ /* 0x000fe2000f8e00ff */
[----:B------:R-:W-:Y:S02]  /*43f0*/  UMOV UR5, UR19 ;  /* 0x0000001300057c82 */ /* 0x000fe40008000000 */
[----:B------:R-:W-:Y:S03]  /*4400*/  USHF.R.U32.HI UR6, URZ, UR40, UR5 ;  /* 0x00000028ff067299 */ /* 0x000fe60008011605 */
[----:B------:R-:W-:Y:S01]  /*4410*/  UMOV UR5, UR27 ;  /* 0x0000001b00057c82 */ /* 0x000fe20008000000 */
[----:B------:R-:W-:Y:S02]  /*4420*/  USEL UR6, UR13, UR6, !UP5 ;  /* 0x000000060d067287 */ /* 0x000fe4000e800000 */
[----:B------:R-:W-:Y:S03]  /*4430*/  USHF.R.U32.HI UR12, URZ, UR49, UR5 ;  /* 0x00000031ff0c7299 */ /* 0x000fe60008011605 */
[----:B------:R-:W-:Y:S02]  /*4440*/  UMOV UR5, UR9 ;  /* 0x0000000900057c82 */ /* 0x000fe40008000000 */
[----:B------:R-:W-:Y:S03]  /*4450*/  @UP4 USHF.R.U32.HI UR4, URZ, UR23, UR5 ;  /* 0x00000017ff044299 */ /* 0x000fe60008011605 */
[----:B------:R-:W-:Y:S01]  /*4460*/  UMOV UR5, UR11 ;  /* 0x0000000b00057c82 */ /* 0x000fe20008000000 */
[----:B------:R-:W-:Y:S02]  /*4470*/  UIMAD UR4, UR42, UR4, URZ ;  /* 0x000000042a0472a4 */ /* 0x000fe4000f8e02ff */
[----:B------:R-:W-:Y:S02]  /*4480*/  @UP4 USHF.R.U32.HI UR7, URZ, UR23, UR5 ;  /* 0x00000017ff074299 */ /* 0x000fe40008011605 */
[----:B------:R-:W-:Y:S02]  /*4490*/  UIMAD.WIDE.U32 UR10, UR6, UR22, URZ ;  /* 0x00000016060a72a5 */ /* 0x000fe4000f8e00ff */
[----:B------:R-:W-:Y:S02]  /*44a0*/  USEL UR5, UR14, UR12, !UP6 ;  /* 0x0000000c0e057287 */ /* 0x000fe4000f000000 */
[----:B------:R-:W-:Y:S02]  /*44b0*/  UIMAD UR8, UR42, UR7, URZ ;  /* 0x000000072a0872a4 */ /* 0x000fe4000f8e02ff */
[----:B------:R-:W-:Y:S03]  /*44c0*/  UISETP.GE.AND UP0, UPT, UR6, UR4, UPT ;  /* 0x000000040600728c */ /* 0x000fe6000bf06270 */
[----:B------:R-:W-:Y:S01]  /*44d0*/  UMOV UR4, UR11 ;  /* 0x0000000b00047c82 */ /* 0x000fe20008000000 */
[----:B------:R-:W-:Y:S02]  /*44e0*/  UISETP.GE.OR UP0, UPT, UR5, UR8, UP0 ;  /* 0x000000080500728c */ /* 0x000fe40008706670 */
[----:B------:R-:W-:Y:S02]  /*44f0*/  USHF.R.U32.HI UR4, URZ, UR23, UR4 ;  /* 0x00000017ff047299 */ /* 0x000fe40008011604 */
[----:B------:R-:W-:Y:S02]  /*4500*/  UIMAD.WIDE.U32 UR8, UR5, UR22, URZ ;  /* 0x00000016050872a5 */ /* 0x000fe4000f8e00ff */
[----:B------:R-:W-:Y:S04]  /*4510*/  USEL UR10, UR6, UR4, !UP4 ;  /* 0x00000004060a7287 */ /* 0x000fe8000e000000 */
[----:B------:R-:W-:Y:S01]  /*4520*/  UIADD3 UR11, UPT, UPT, -UR10, URZ, URZ ;  /* 0x000000ff0a0b7290 */ /* 0x000fe2000fffe1ff */
[----:B------:R-:W-:Y:S02]  /*4530*/  @!UP0 UMOV UR4, UR9 ;  /* 0x0000000900048c82 */ /* 0x000fe40008000000 */
[----:B------:R-:W-:Y:S02]  /*4540*/  @!UP0 USHF.R.U32.HI UR4, URZ, UR23, UR4 ;  /* 0x00000017ff048299 */ /* 0x000fe40008011604 */
[----:B------:R-:W-:Y:S02]  /*4550*/  UIMAD UR8, UR42, UR11, UR6 ;  /* 0x0000000b2a0872a4 */ /* 0x000fe4000f8e0206 */
[----:B------:R-:W-:Y:S04]  /*4560*/  @!UP0 USEL UR4, UR5, UR4, !UP4 ;  /* 0x0000000405048287 */ /* 0x000fe8000e000000 */
[----:B------:R-:W-:Y:S02]  /*4570*/  @!UP0 UIMAD UR8, UR7, UR8, UR4 ;  /* 0x00000008070882a4 */ /* 0x000fe4000f8e0204 */
[----:B------:R-:W-:Y:S02]  /*4580*/  @!UP0 UIADD3 UR9, UPT, UPT, UR10, -UR4, URZ ;  /* 0x800000040a098290 */ /* 0x000fe4000fffe0ff */
[----:B------:R-:W-:Y:S02]  /*4590*/  UIADD3 UR4, UPT, UPT, -UR5, URZ, URZ ;  /* 0x000000ff05047290 */ /* 0x000fe4000fffe1ff */
[----:B------:R-:W-:Y:S02]  /*45a0*/  UIADD3 UR7, UPT, UPT, -UR6, URZ, URZ ;  /* 0x000000ff06077290 */ /* 0x000fe4000fffe1ff */
[----:B------:R-:W-:Y:S02]  /*45b0*/  @!UP0 UIMAD UR6, UR9, UR42, UR5 ;  /* 0x0000002a090682a4 */ /* 0x000fe4000f8e0205 */
[----:B------:R-:W-:Y:S02]  /*45c0*/  UIMAD UR14, UR15, UR4, UR14 ;  /* 0x000000040f0e72a4 */ /* 0x000fe4000f8e020e */
[----:B------:R-:W-:Y:S01]  /*45d0*/  UIMAD UR13, UR50, UR7, UR13 ;  /* 0x00000007320d72a4 */ /* 0x000fe2000f8e020d */
[----:B------:R-:W-:Y:S02]  /*45e0*/  @!UP0 UMOV UR5, UR8 ;  /* 0x0000000800058c82 */ /* 0x000fe40008000000 */
[----:B------:R-:W-:Y:S02]  /*45f0*/  UIMAD UR14, UR5, UR15, UR14 ;  /* 0x0000000f050e72a4 */ /* 0x000fe4000f8e020e */
[----:B------:R-:W-:Y:S11]  /*4600*/  UIMAD UR13, UR6, UR50, UR13 ;  /* 0x00000032060d72a4 */ /* 0x000ff6000f8e020d */
[----:B------:R-:W-:Y:S01]  /*4610*/  @!UPT UIADD3 URZ, UPT, UPT, URZ, URZ, URZ ;  /* 0x000000fffffff290 */ /* 0x000fe2000fffe0ff */
.L_x_78:
[----:B------:R-:W3:Y:S01]  /*4620*/  @!UP2 LDCU.128 UR8, c[0x0][0xb10] ;  /* 0x00016200ff08a7ac */ /* 0x000ee20008000c00 */
[C---:B----4-:R-:W-:Y:S02]  /*4630*/  ISETP.NE.U32.AND P1, PT, R4.reuse, RZ, PT ;  /* 0x000000ff0400720c */ /* 0x050fe40003f25070 */
[----:B------:R-:W-:Y:S02]  /*4640*/  ISETP.NE.U32.AND P0, PT, R4, RZ, PT ;  /* 0x000000ff0400720c */ /* 0x000fe40003f05070 */
[C---:B------:R-:W-:Y:S02]  /*4650*/  ISETP.NE.AND.EX P1, PT, R5.reuse, RZ, PT, P1 ;  /* 0x000000ff0500720c */ /* 0x040fe40003f25310 */
[----:B------:R-:W-:Y:S01]  /*4660*/  ISETP.NE.AND.EX P0, PT, R5, RZ, PT, P0 ;  /* 0x000000ff0500720c */ /* 0x000fe20003f05300 */
[----:B------:R-:W4:Y:S01]  /*4670*/  @!UP2 LDCU UR5, c[0x0][0xb0c] ;  /* 0x00016180ff05a7ac */ /* 0x000f220008000800 */
[----:B------:R-:W-:Y:S01]  /*4680*/  SHF.L.U32 R9, R15, 0x1f, RZ ;  /* 0x0000001f0f097819 */ /* 0x000fe200000006ff */
[----:B------:R-:W-:Y:S02]  /*4690*/  USHF.L.U32 UR35, UR16, 0x7, URZ ;  /* 0x0000000710237899 */ /* 0x000fe400080006ff */
[----:B------:R-:W-:Y:S02]  /*46a0*/  USHF.L.U32 UR34, UR20, 0x7, URZ ;  /* 0x0000000714227899 */ /* 0x000fe400080006ff */
[----:B---3--:R-:W-:Y:S07]  /*46b0*/  UIMAD.WIDE.U32 UR6, UR14, UR8, URZ ;  /* 0x000000080e0672a5 */ /* 0x008fee000f8e00ff */
[----:B------:R-:W-:Y:S01]  /*46c0*/  @!UP2 UMOV UR4, UR7 ;  /* 0x000000070004ac82 */ /* 0x000fe20008000000 */
[----:B----4-:R-:W-:Y:S02]  /*46d0*/  @!UP2 UISETP.NE.AND UP0, UPT, UR5, 0x1, UPT ;  /* 0x000000010500a88c */ /* 0x010fe4000bf05270 */
[----:B------:R-:W-:Y:S02]  /*46e0*/  @!UP2 USHF.R.U32.HI UR4, URZ, UR9, UR4 ;  /* 0x00000009ff04a299 */ /* 0x000fe40008011604 */
[----:B------:R-:W-:Y:S02]  /*46f0*/  UIMAD.WIDE.U32 UR6, UR13, UR11, URZ ;  /* 0x0000000b0d0672a5 */ /* 0x000fe4000f8e00ff */
[----:B------:R-:W-:Y:S02]  /*4700*/  @!UP2 USEL UR8, UR14, UR4, !UP0 ;  /* 0x000000040e08a287 */ /* 0x000fe4000c000000 */
[----:B------:R-:W-:Y:S03]  /*4710*/  @!UP2 UISETP.NE.AND UP0, UPT, UR10, 0x1, UPT ;  /* 0x000000010a00a88c */ /* 0x000fe6000bf05270 */
[----:B------:R-:W-:Y:S02]  /*4720*/  @!UP2 UMOV UR6, UR7 ;  /* 0x000000070006ac82 */ /* 0x000fe40008000000 */
[----:B------:R-:W3:Y:S02]  /*4730*/  @!UP2 LDCU UR4, c[0x0][0xb20] ;  /* 0x00016400ff04a7ac */ /* 0x000ee40008000800 */
[----:B---3--:R-:W-:Y:S04]  /*4740*/  @!UP2 USHF.R.U32.HI UR6, URZ, UR4, UR6 ;  /* 0x00000004ff06a299 */ /* 0x008fe80008011606 */
[----:B------:R-:W-:Y:S04]  /*4750*/  @!UP2 USEL UR6, UR13, UR6, !UP0 ;  /* 0x000000060d06a287 */ /* 0x000fe8000c000000 */
[----:B------:R-:W-:Y:S02]  /*4760*/  @!UP2 UIADD3 UR4, UPT, UPT, -UR8, UR6, URZ ;  /* 0x000000060804a290 */ /* 0x000fe4000fffe1ff */
[----:B------:R-:W-:Y:S02]  /*4770*/  @!UP2 UIADD3 UR6, UPT, UPT, UR8, -UR6, URZ ;  /* 0x800000060806a290 */ /* 0x000fe4000fffe0ff */
[----:B------:R-:W-:Y:S02]  /*4780*/  @!UP2 UIMAD UR14, UR4, UR5, UR14 ;  /* 0x00000005040ea2a4 */ /* 0x000fe4000f8e020e */
[----:B------:R-:W-:Y:S01]  /*4790*/  @!UP2 UIMAD UR13, UR6, UR10, UR13 ;  /* 0x0000000a060da2a4 */ /* 0x000fe2000f8e020d */
[----:B------:R-:W-:Y:S11]  /*47a0*/  BRA.U UP3, `(.L_x_79) ;  /* 0x0000000103107547 */ /* 0x000ff6000b800000 */
[----:B--2---:R-:W-:Y:S04]  /*47b0*/  MOV R0, UR43 ;  /* 0x0000002b00007c02 */ /* 0x004fe80008000f00 */
[----:B------:R-:W-:Y:S04]  /*47c0*/  SHF.L.U32 R11, R0, 0x1f, RZ ;  /* 0x0000001f000b7819 */ /* 0x000fe800000006ff */
[----:B------:R-:W2:Y:S02]  /*47d0*/  SYNCS.PHASECHK.TRANS64.TRYWAIT P2, [UR21+0xa8], R11 ;  /* 0x0000a80bff0075a7 */ /* 0x000ea40008041115 */
[----:B--2---:R-:W-:Y:S05]  /*47e0*/  @!P2 BRA `(.L_x_80) ;  /* 0x000000540050a947 */ /* 0x004fea0003800000 */
.L_x_79:
[----:B------:R-:W-:Y:S05]  /*47f0*/  @!P1 BRA `(.L_x_81) ;  /* 0x0000000000309947 */ /* 0x000fea0003800000 */
[----:B------:R-:W-:Y:S01]  /*4800*/  ISETP.NE.U32.AND P1, PT, R2, RZ, PT ;  /* 0x000000ff0200720c */ /* 0x000fe20003f25070 */
[----:B------:R-:W3:Y:S01]  /*4810*/  LDCU.64 UR4, c[0x0][0x358] ;  /* 0x00006b00ff0477ac */ /* 0x000ee20008000a00 */
[----:B------:R-:W-:Y:S02]  /*4820*/  IMAD.MOV.U32 R80, RZ, RZ, 0x1 ;  /* 0x00000001ff507424 */ /* 0x000fe400078e00ff */
[----:B------:R-:W-:Y:S11]  /*4830*/  ISETP.NE.AND.EX P1, PT, R3, RZ, PT, P1 ;  /* 0x000000ff0300720c */ /* 0x000ff60003f25310 */
[----:B------:R-:W-:Y:S02]  /*4840*/  @!UPT UIADD3 URZ, UPT, UPT, URZ, URZ, URZ ;  /* 0x000000fffffff290 */ /* 0x000fe4000fffe0ff */
[----:B--2---:R-:W2:Y:S01]  /*4850*/  @P1 LDC.64 R10, c[0x0][0x888] ;  /* 0x00022200ff0a1b82 */ /* 0x004ea20000000a00 */
[----:B------:R-:W-:Y:S04]  /*4860*/  @P1 IMAD R0, R4, UR36, RZ ;  /* 0x0000002404001c24 */ /* 0x000fe8000f8e02ff */
[----:B--2---:R-:W-:Y:S04]  /*4870*/  @P1 IMAD.WIDE R10, R0, 0x4, R10 ;  /* 0x00000004000a1825 */ /* 0x004fe800078e020a */
[----:B------:R-:W-:Y:S01]  /*4880*/  HFMA2 R0, -RZ, RZ, 0, 5.9604644775390625e-08 ;  /* 0x00000001ff007431 */ /* 0x000fe200000001ff */
[----:B---3-5:R3:W5:Y:S04]  /*4890*/  @P1 LDG.E R41, desc[UR4][R10.64] ;  /* 0x000000040a291981 */ /* 0x028768000c1e1900 */
[----:B------:R-:W-:Y:S01]  /*48a0*/  @!P1 PRMT R80, R0, 0x7610, R80 ;  /* 0x0000761000509816 */ /* 0x000fe20000000050 */
[----:B---3--:R-:W4:Y:S06]  /*48b0*/  @!P1 LDC R41, c[0x0][0x880] ;  /* 0x00022000ff299b82 */ /* 0x008f2c0000000800 */
.L_x_81:
[----:B----45:R-:W-:Y:S01]  /*48c0*/  @!P0 FSETP.EQ.AND P1, PT, R41, RZ, PT ;  /* 0x000000ff2900820b */ /* 0x030fe20003f22000 */
[----:B------:R-:W-:Y:S01]  /*48d0*/  @!UPT UIADD3 URZ, UPT, UPT, URZ, URZ, URZ ;  /* 0x000000fffffff290 */ /* 0x000fe2000fffe0ff */
[----:B------:R-:W-:Y:S11]  /*48e0*/  @!P0 BRA `(.L_x_82) ;  /* 0x0000000000188947 */ /* 0x000ff60003800000 */
[----:B------:R-:W-:Y:S02]  /*48f0*/  LOP3.LUT P0, RZ, R80, 0xff, RZ, 0xc0, !PT ;  /* 0x000000ff50ff7812 */ /* 0x000fe4000780c0ff */
[----:B------:R-:W-:Y:S04]  /*4900*/  ISETP.NE.U32.AND P1, PT, R2, RZ, PT ;  /* 0x000000ff0200720c */ /* 0x000fe80003f25070 */
[----:B------:R-:W-:Y:S04]  /*4910*/  ISETP.NE.AND.EX P1, PT, R3, RZ, PT, P1 ;  /* 0x000000ff0300720c */ /* 0x000fe80003f25310 */
[----:B------:R-:W-:Y:S03]  /*4920*/  PLOP3.LUT P1, PT, P1, PT, PT, 0x8, 0x80 ;  /* 0x000000000080781c */ /* 0x000fe60000f2e170 */
[----:B------:R-:W-:Y:S11]  /*4930*/  @P0 FSETP.EQ.AND P1, PT, R41, RZ, PT ;  /* 0x000000ff2900020b */ /* 0x000ff60003f22000 */
[----:B------:R-:W-:Y:S02]  /*4940*/  @!UPT UIADD3 URZ, UPT, UPT, URZ, URZ, URZ ;  /* 0x000000fffffff290 */ /* 0x000fe4000fffe0ff */
.L_x_82:
[----:B------:R-:W3:Y:S01]  /*4950*/  SYNCS.PHASECHK.TRANS64.TRYWAIT P2, [UR21+0x80], R9 ;  /* 0x00008009ff0075a7 */ /* 0x000ee20008041115 */
[----:B------:R-:W-:Y:S04]  /*4960*/  ELECT P0, URZ, PT ;  /* 0x0000000000ff782f */ /* 0x000fe80003800000 */
[----:B------:R-:W-:Y:S11]  /*4970*/  PLOP3.LUT P1, PT, P1, P0, PT, 0xf2, 0x2f ;  /* 0x00000000002f781c */ /* 0x000ff60000f21e72 */
[----:B------:R-:W-:Y:S02]  /*4980*/  @!UPT UIADD3 URZ, UPT, UPT, URZ, URZ, URZ ;  /* 0x000000fffffff290 */ /* 0x000fe4000fffe0ff */
[----:B------:R-:W-:Y:S05]  /*4990*/  @!P1 IADD3 R8, P0, PT, R16, 0x580, RZ ;  /* 0x0000058010089810 */ /* 0x000fea0007f1e0ff */
[----:B------:R-:W-:Y:S01]  /*49a0*/  @!P1 IMAD.X R6, RZ, RZ, R17, P0 ;  /* 0x000000ffff069224 */ /* 0x000fe200000e0611 */
[----:B---3--:R-:W-:Y:S07]  /*49b0*/  @!P2 BRA `(.L_x_83) ;  /* 0x0000005000f4a947 */ /* 0x008fee0003800000 */
.L_x_174:
[----:B------:R-:W-:Y:S01]  /*49c0*/  @!P1 R2UR UR5, R8 ;  /* 0x00000000080592ca */ /* 0x000fe200000e0000 */
[----:B------:R-:W-:Y:S01]  /*49d0*/  VOTEU.ALL UP0, P1 ;  /* 0x0000000000ff7886 */ /* 0x000fe20000800000 */
[----:B------:R-:W-:Y:S01]  /*49e0*/  @!P1 R2UR UR4, R6 ;  /* 0x00000000060492ca */ /* 0x000fe200000e0000 */
[----:B--2---:R-:W-:Y:S01]  /*49f0*/  @!P1 IMAD.MOV.U32 R0, RZ, RZ, 0x2000 ;  /* 0x00002000ff009424 */ /* 0x004fe200078e00ff */
[----:B------:R-:W-:Y:S01]  /*4a00*/  UMOV UR8, 0x0 ;  /* 0x0000000000087882 */ /* 0x000fe20000000000 */
[----:B------:R-:W-:Y:S01]  /*4a10*/  UMOV UR9, 0x10000000 ;  /* 0x1000000000097882 */ /* 0x000fe20000000000 */
[----:B------:R-:W-:Y:S01]  /*4a20*/  @!UP0 UIADD3 UR32, UPT, UPT, UR21, 0x200, URZ ;  /* 0x0000020015208890 */ /* 0x000fe2000fffe0ff */
[----:B------:R-:W-:Y:S01]  /*4a30*/  @!P1 IADD3 R8, P0, PT, R16, 0x580, RZ ;  /* 0x0000058010089810 */ /* 0x000fe20007f1e0ff */
[----:B------:R-:W-:Y:S01]  /*4a40*/  VOTEU.ALL UP0, P1 ;  /* 0x0000000000ff7886 */ /* 0x000fe20000800000 */
[----:B------:R-:W-:Y:S03]  /*4a50*/  UPRMT UR6, UR47, 0x654, UR33 ;  /* 0x000006542f067896 */ /* 0x000fe60008000021 */
[----:B------:R-:W-:Y:S02]  /*4a60*/  @!P1 IMAD.X R6, RZ, RZ, R17, P0 ;  /* 0x000000ffff069224 */ /* 0x000fe400000e0611 */
[----:B------:R-:W-:Y:S02]  /*4a70*/  IMAD.U32 R10, RZ, RZ, UR5 ;  /* 0x00000005ff0a7e24 */ /* 0x000fe4000f8e00ff */
[----:B------:R-:W-:Y:S03]  /*4a80*/  IMAD.U32 R11, RZ, RZ, UR4 ;  /* 0x00000004ff0b7e24 */ /* 0x000fe6000f8e00ff */
[----:B------:R-:W-:Y:S02]  /*4a90*/  @!P1 R2UR UR4, R10 ;  /* 0x000000000a0492ca */ /* 0x000fe400000e0000 */
[----:B------:R-:W-:Y:S11]  /*4aa0*/  @!P1 R2UR UR5, R11 ;  /* 0x000000000b0592ca */ /* 0x000ff600000e0000 */
[----:B------:R-:W-:Y:S02]  /*4ab0*/  @!UPT UIADD3 URZ, UPT, UPT, URZ, URZ, URZ ;  /* 0x000000fffffff290 */ /* 0x000fe4000fffe0ff */
[----:B------:R2:W-:Y:S01]  /*4ac0*/  @!UP0 UTMALDG.3D [UR32], [UR4], desc[UR8] ;  /* 0x00000820040085b4 */ /* 0x0005e20008011000 */
[----:B------:R2:W-:Y:S01]  /*4ad0*/  @!P1 SYNCS.ARRIVE.TRANS64.RED.A0TR RZ, [UR21+0x60], R0 ;  /* 0x00006000ffff99a7 */ /* 0x0005e20008300415 */
[----:B------:R-:W-:Y:S01]  /*4ae0*/  SYNCS.ARRIVE.TRANS64.RED.A1T0 RZ, [UR6], RZ ;  /* 0x000000ffffff79a7 */ /* 0x000fe20008100406 */
[----:B------:R-:W3:Y:S02]  /*4af0*/  SYNCS.PHASECHK.TRANS64.TRYWAIT P2, [UR21+0x88], R9 ;  /* 0x00008809ff0075a7 */ /* 0x000ee40008041115 */
[----:B--23--:R-:W-:Y:S05]  /*4b00*/  @!P2 BRA `(.L_x_84) ;  /* 0x0000005000b8a947 */ /* 0x00cfea0003800000 */
.L_x_176:
        /* <DEDUP_REMOVED lines=8> */
[----:B------:R-:W-:Y:S01]  /*4b90*/  @!UP0 UIADD3 UR24, UPT, UPT, UR21, 0x2200, URZ ;  /* 0x0000220015188890 */ /* 0x000fe2000fffe0ff */
[----:B------:R-:W-:Y:S01]  /*4ba0*/  VOTEU.ALL UP0, P1 ;  /* 0x0000000000ff7886 */ /* 0x000fe20000800000 */
[----:B------:R-:W-:Y:S01]  /*4bb0*/  UMOV UR27, UR35 ;  /* 0x00000023001b7c82 */ /* 0x000fe20008000000 */
[----:B------:R-:W-:Y:S02]  /*4bc0*/  UMOV UR28, UR36 ;  /* 0x00000024001c7c82 */ /* 0x000fe40008000000 */
[----:B------:R-:W-:Y:S01]  /*4bd0*/  IMAD.U32 R10, RZ, RZ, UR5 ;  /* 0x00000005ff0a7e24 */ /* 0x000fe2000f8e00ff */
[----:B------:R-:W-:Y:S01]  /*4be0*/  UPRMT UR6, UR47, 0x654, UR25 ;  /* 0x000006542f067896 */ /* 0x000fe20008000019 */
[----:B------:R-:W-:Y:S02]  /*4bf0*/  IMAD.U32 R11, RZ, RZ, UR4 ;  /* 0x00000004ff0b7e24 */ /* 0x000fe4000f8e00ff */
[----:B------:R-:W-:Y:S01]  /*4c00*/  @!P1 IMAD.X R6, RZ, RZ, R17, P0 ;  /* 0x000000ffff069224 */ /* 0x000fe200000e0611 */
        /* <DEDUP_REMOVED lines=8> */
.L_x_178:
[----:B------:R-:W-:Y:S01]  /*4c90*/  @!P1 R2UR UR5, R8 ;  /* 0x00000000080592ca */ /* 0x000fe200000e0000 */
[----:B------:R-:W-:Y:S01]  /*4ca0*/  VOTEU.ALL UP0, P1 ;  /* 0x0000000000ff7886 */ /* 0x000fe20000800000 */
[----:B------:R-:W-:Y:S01]  /*4cb0*/  @!P1 R2UR UR4, R6 ;  /* 0x00000000060492ca */ /* 0x000fe200000e0000 */
[----:B--2---:R-:W-:Y:S01]  /*4cc0*/  @!P1 IMAD.MOV.U32 R0, RZ, RZ, 0x2000 ;  /* 0x00002000ff009424 */ /* 0x004fe200078e00ff */
[----:B------:R-:W-:Y:S01]  /*4cd0*/  UMOV UR8, 0x0 ;  /* 0x0000000000087882 */ /* 0x000fe20000000000 */
[----:B------:R-:W-:Y:S01]  /*4ce0*/  UMOV UR9, 0x10000000 ;  /* 0x1000000000097882 */ /* 0x000fe20000000000 */
[----:B------:R-:W-:Y:S01]  /*4cf0*/  @!UP0 UIADD3 UR18, UPT, UPT, UR34, 0x40, URZ ;  /* 0x0000004022128890 */ /* 0x000fe2000fffe0ff */
[----:B------:R-:W-:Y:S01]  /*4d00*/  VIADD R14, R14, 0x1 ;  /* 0x000000010e0e7836 */ /* 0x000fe20000000000 */
[----:B------:R-:W-:Y:S01]  /*4d10*/  @!UP0 UIADD3 UR16, UPT, UPT, UR21, 0x4200, URZ ;  /* 0x0000420015108890 */ /* 0x000fe2000fffe0ff */
[----:B------:R-:W-:Y:S01]  /*4d20*/  VOTEU.ALL UP0, P1 ;  /* 0x0000000000ff7886 */ /* 0x000fe20000800000 */
[----:B------:R-:W-:Y:S01]  /*4d30*/  UMOV UR19, UR35 ;  /* 0x0000002300137c82 */ /* 0x000fe20008000000 */
[----:B------:R-:W-:Y:S02]  /*4d40*/  UMOV UR20, UR36 ;  /* 0x0000002400147c82 */ /* 0x000fe40008000000 */
[----:B------:R-:W-:Y:S01]  /*4d50*/  IMAD.U32 R10, RZ, RZ, UR5 ;  /* 0x00000005ff0a7e24 */ /* 0x000fe2000f8e00ff */
[----:B------:R-:W-:Y:S01]  /*4d60*/  UPRMT UR6, UR47, 0x654, UR17 ;  /* 0x000006542f067896 */ /* 0x000fe20008000011 */
        /* <DEDUP_REMOVED lines=9> */
.L_x_180:
[----:B------:R-:W-:Y:S01]  /*4e00*/  @!P1 IADD3 R6, P0, PT, R16, 0x580, RZ ;  /* 0x0000058010069810 */ /* 0x000fe20007f1e0ff */
[----:B------:R-:W-:Y:S01]  /*4e10*/  VOTEU.ALL UP0, P1 ;  /* 0x0000000000ff7886 */ /* 0x000fe20000800000 */
[----:B------:R-:W-:Y:S01]  /*4e20*/  UMOV UR6, 0x0 ;  /* 0x0000000000067882 */ /* 0x000fe20000000000 */
[----:B------:R-:W-:Y:S01]  /*4e30*/  UMOV UR7, 0x10000000 ;  /* 0x1000000000077882 */ /* 0x000fe20000000000 */
[----:B------:R-:W-:Y:S01]  /*4e40*/  @!P1 R2UR UR5, R6 ;  /* 0x00000000060592ca */ /* 0x000fe200000e0000 */
[----:B--2---:R-:W-:Y:S01]  /*4e50*/  @!P1 IMAD.X R0, RZ, RZ, R17, P0 ;  /* 0x000000ffff009224 */ /* 0x004fe200000e0611 */
[----:B------:R-:W-:Y:S01]  /*4e60*/  @!UP0 UIADD3 UR10, UPT, UPT, UR34, 0x60, URZ ;  /* 0x00000060220a8890 */ /* 0x000fe2000fffe0ff */
[----:B------:R-:W-:Y:S01]  /*4e70*/  R2UR UR16, R82 ;  /* 0x00000000521072ca */ /* 0x000fe200000e0000 */
[----:B------:R-:W-:Y:S01]  /*4e80*/  @!UP0 UIADD3 UR8, UPT, UPT, UR21, 0x6200, URZ ;  /* 0x0000620015088890 */ /* 0x000fe2000fffe0ff */
[----:B------:R-:W-:Y:S01]  /*4e90*/  ISETP.NE.AND P0, PT, R14, 0x2, PT ;  /* 0x000000020e00780c */ /* 0x000fe20003f05270 */
[----:B------:R-:W-:Y:S01]  /*4ea0*/  @!UP0 UIADD3 UR9, UPT, UPT, UR21, 0x78, URZ ;  /* 0x0000007815098890 */ /* 0x000fe2000fffe0ff */
[----:B------:R-:W-:Y:S01]  /*4eb0*/  @!P1 R2UR UR4, R0 ;  /* 0x00000000000492ca */ /* 0x000fe200000e0000 */
[----:B------:R-:W-:Y:S01]  /*4ec0*/  VOTEU.ALL UP0, P1 ;  /* 0x0000000000ff7886 */ /* 0x000fe20000800000 */
[----:B------:R-:W-:Y:S01]  /*4ed0*/  UMOV UR11, UR35 ;  /* 0x00000023000b7c82 */ /* 0x000fe20008000000 */
[----:B------:R-:W-:Y:S01]  /*4ee0*/  UMOV UR12, UR36 ;  /* 0x00000024000c7c82 */ /* 0x000fe20008000000 */
[----:B------:R-:W-:Y:S01]  /*4ef0*/  SEL R0, RZ, 0x1, P0 ;  /* 0x00000001ff007807 */ /* 0x000fe20000000000 */
[----:B------:R-:W-:Y:S01]  /*4f00*/  UIADD3 UR20, UPT, UPT, UR13, UR63, URZ ;  /* 0x0000003f0d147290 */ /* 0x000fe2000fffe0ff */
[----:B------:R-:W-:Y:S01]  /*4f10*/  IMAD.U32 R8, RZ, RZ, UR5 ;  /* 0x00000005ff087e24 */ /* 0x000fe2000f8e00ff */
[----:B------:R-:W-:Y:S01]  /*4f20*/  LOP3.LUT R15, R15, 0x1, RZ, 0x3c, !PT ;  /* 0x000000010f0f7812 */ /* 0x000fe200078e3cff */
[----:B------:R-:W-:Y:S01]  /*4f30*/  UPLOP3.LUT UP3, UPT, UPT, UPT, UPT, 0x80, 0x8 ;  /* 0x000000000008789c */ /* 0x000fe20003f6f070 */
[----:B------:R-:W-:Y:S01]  /*4f40*/  LOP3.LUT R13, R13, R0, RZ, 0x3c, !PT ;  /* 0x000000000d0d7212 */ /* 0x000fe200078e3cff */
[----:B------:R-:W-:Y:S01]  /*4f50*/  UIADD3 UR16, UPT, UPT, UR14, UR16, URZ ;  /* 0x000000100e107290 */ /* 0x000fe2000fffe0ff */
[----:B------:R-:W-:Y:S01]  /*4f60*/  SEL R14, R14, RZ, P0 ;  /* 0x000000ff0e0e7207 */ /* 0x000fe20000000000 */
[----:B------:R-:W-:Y:S01]  /*4f70*/  UMOV UR36, UR29 ;  /* 0x0000001d00247c82 */ /* 0x000fe20008000000 */
[----:B------:R-:W-:Y:S01]  /*4f80*/  IMAD.U32 R9, RZ, RZ, UR4 ;  /* 0x00000004ff097e24 */ /* 0x000fe2000f8e00ff */
[----:B------:R-:W-:Y:S04]  /*4f90*/  @!P1 R2UR UR4, R8 ;  /* 0x00000000080492ca */ /* 0x000fe800000e0000 */
[----:B------:R-:W-:Y:S11]  /*4fa0*/  @!P1 R2UR UR5, R9 ;  /* 0x00000000090592ca */ /* 0x000ff600000e0000 */
[----:B------:R-:W-:Y:S02]  /*4fb0*/  @!UPT UIADD3 URZ, UPT, UPT, URZ, URZ, URZ ;  /* 0x000000fffffff290 */ /* 0x000fe4000fffe0ff */
[----:B------:R2:W-:Y:S01]  /*4fc0*/  @!UP0 UTMALDG.3D [UR8], [UR4], desc[UR6] ;  /* 0x00000608040085b4 */ /* 0x0005e20008011000 */
[----:B------:R2:W-:Y:S01]  /*4fd0*/  @!P1 SYNCS.ARRIVE.TRANS64.RED.A0TR RZ, [UR21+0x78], R7 ;  /* 0x00007807ffff99a7 */ /* 0x0005e20008300415 */
[----:B------:R-:W-:Y:S01]  /*4fe0*/  SYNCS.ARRIVE.TRANS64.RED.A1T0 RZ, [UR37], RZ ;  /* 0x000000ffffff79a7 */ /* 0x000fe20008100425 */
[----:B------:R-:W-:Y:S05]  /*4ff0*/  BRA.U UP1, `(.L_x_87) ;  /* 0xfffffff101687547 */ /* 0x000fea000b83ffff */
[----:B------:R-:W-:-:S04]  /*5000*/  SHF.L.U32 R3, R15, 0x1f, RZ ;  /* 0x0000001f0f037819 */ /* 0x000fc800000006ff */
[----:B------:R-:W3:Y:S02]  /*5010*/  SYNCS.PHASECHK.TRANS64.TRYWAIT P0, [UR21+0x80], R3 ;  /* 0x00008003ff0075a7 */ /* 0x000ee40008001115 */
[----:B---3--:R-:W-:Y:S05]  /*5020*/  @!P0 BRA `(.L_x_88) ;  /* 0x0000004c00b88947 */ /* 0x008fea0003800000 */
.L_x_182:
[----:B------:R-:W4:Y:S02]  /*5030*/  SYNCS.PHASECHK.TRANS64.TRYWAIT P0, [UR21+0x88], R3 ;  /* 0x00008803ff0075a7 */ /* 0x000f240008001115 */
[----:B----4-:R-:W-:Y:S05]  /*5040*/  @!P0 BRA `(.L_x_89) ;  /* 0x0000004c00c88947 */ /* 0x010fea0003800000 */
.L_x_184:
[----:B------:R-:W4:Y:S02]  /*5050*/  SYNCS.PHASECHK.TRANS64.TRYWAIT P0, [UR21+0x90], R3 ;  /* 0x00009003ff0075a7 */ /* 0x000f240008001115 */
[----:B----4-:R-:W-:Y:S05]  /*5060*/  @!P0 BRA `(.L_x_90) ;  /* 0x0000004c00d88947 */ /* 0x010fea0003800000 */
.L_x_186:
[----:B---3--:R-:W-:-:S07]  /*5070*/  MOV R0, UR21 ;  /* 0x0000001500007c02 */ /* 0x008fce0008000f00 */
.L_x_91:
[----:B---3--:R-:W-:-:S04]  /*5080*/  SHF.L.U32 R3, R15, 0x1f, RZ ;  /* 0x0000001f0f037819 */ /* 0x008fc800000006ff */
[----:B------:R3:W4:Y:S03]  /*5090*/  SYNCS.PHASECHK.TRANS64.TRYWAIT P0, [R0+URZ+0x98], R3 ;  /* 0x00009803000075a7 */ /* 0x00072600080011ff */
[----:B----4-:R-:W-:Y:S05]  /*50a0*/  @!P0 NANOSLEEP.SYNCS 0x989680 ;  /* 0x009896800000895d */ /* 0x010fea0003900000 */
[----:B------:R-:W4:Y:S02]  /*50b0*/  @!P0 SYNCS.PHASECHK.TRANS64 P0, [R0+URZ+0x98], R3 ;  /* 0x00009803000085a7 */ /* 0x000f2400080010ff */
[----:B-12-4-:R-:W-:Y:S05]  /*50c0*/  @P0 EXIT ;  /* 0x000000000000094d */ /* 0x016fea0003800000 */
[----:B------:R-:W-:Y:S05]  /*50d0*/  BRA `(.L_x_91) ;  /* 0xfffffffc00e87947 */ /* 0x000fea000383ffff */
.L_x_76:
[----:B------:R-:W-:-:S06]  /*50e0*/  UISETP.GE.AND UP0, UPT, UR17, 0x4, UPT ;  /* 0x000000041100788c */ /* 0x000fcc000bf06270 */
[----:B------:R-:W-:-:S13]  /*50f0*/  PLOP3.LUT P0, PT, PT, PT, UP0, 0x80, 0x8 ;  /* 0x000000000008781c */ /* 0x000fda0003f0f008 */
[----:B------:R-:W-:Y:S05]  /*5100*/  @!P0 EXIT ;  /* 0x000000000000894d */ /* 0x000fea0003800000 */
[----:B------:R-:W-:Y:S01]  /*5110*/  BAR.SYNC.DEFER_BLOCKING 0x6, 0xa0 ;  /* 0x0182800000007b1d */ /* 0x000fe20000010000 */
[C---:B------:R-:W-:Y:S01]  /*5120*/  IMAD.SHL.U32 R2, R94.reuse, 0x20, RZ ;  /* 0x000000205e027824 */ /* 0x040fe200078e00ff */
[C---:B------:R-:W-:Y:S01]  /*5130*/  SHF.L.U32 R37, R94.reuse, 0x10, RZ ;  /* 0x000000105e257819 */ /* 0x040fe200000006ff */
[C---:B------:R-:W-:Y:S01]  /*5140*/  IMAD.SHL.U32 R93, R94.reuse, 0x4, RZ ;  /* 0x000000045e5d7824 */ /* 0x040fe200078e00ff */
[----:B------:R-:W-:Y:S01]  /*5150*/  LOP3.LUT R95, R94, 0x60, RZ, 0xc0, !PT ;  /* 0x000000605e5f7812 */ /* 0x000fe200078ec0ff */
[----:B------:R-:W-:Y:S01]  /*5160*/  HFMA2 R86, -RZ, RZ, 0, 0 ;  /* 0x00000000ff567431 */ /* 0x000fe200000001ff */
[----:B------:R-:W-:Y:S02]  /*5170*/  UMOV UR44, 0x400 ;  /* 0x00000400002c7882 */ /* 0x000fe40000000000 */
[----:B------:R-:W1:Y:S01]  /*5180*/  LDC.64 R78, c[0x0][0x8b0] ;  /* 0x00022c00ff4e7b82 */ /* 0x000e620000000a00 */
[----:B------:R-:W-:Y:S01]  /*5190*/  ULEA UR44, UR47, UR44, 0x18 ;  /* 0x0000002c2f2c7291 */ /* 0x000fe2000f8ec0ff */
[----:B------:R-:W-:Y:S01]  /*51a0*/  LOP3.LUT R6, R2, 0xc0, RZ, 0xc0, !PT ;  /* 0x000000c002067812 */ /* 0x000fe200078ec0ff */
[----:B------:R-:W2:Y:S01]  /*51b0*/  LDCU.64 UR6, c[0x0][0x890] ;  /* 0x00011200ff0677ac */ /* 0x000ea20008000a00 */
[----:B------:R-:W-:Y:S01]  /*51c0*/  LOP3.LUT R92, R94, 0x2, RZ, 0xc0, !PT ;  /* 0x000000025e5c7812 */ /* 0x000fe200078ec0ff */
[----:B------:R-:W-:Y:S01]  /*51d0*/  IMAD.MOV.U32 R90, RZ, RZ, 0x1 ;  /* 0x00000001ff5a7424 */ /* 0x000fe200078e00ff */
[----:B------:R-:W-:Y:S01]  /*51e0*/  LOP3.LUT R93, R6, 0x18, R93, 0xf8, !PT ;  /* 0x00000018065d7812 */ /* 0x000fe200078ef85d */
[----:B------:R-:W-:Y:S01]  /*51f0*/  UIADD3 UR4, UPT, UPT, UR44, 0x200, URZ ;  /* 0x000002002c047890 */ /* 0x000fe2000fffe0ff */
[----:B------:R-:W3:Y:S01]  /*5200*/  LDC.64 R76, c[0x0][0x8a8] ;  /* 0x00022a00ff4c7b82 */ /* 0x000ee20000000a00 */
[----:B------:R-:W-:Y:S01]  /*5210*/  LOP3.LUT R37, R37, 0x600000, RZ, 0xc0, !PT ;  /* 0x0060000025257812 */ /* 0x000fe200078ec0ff */
[----:B------:R-:W-:Y:S01]  /*5220*/  IMAD.MOV.U32 R36, RZ, RZ, RZ ;  /* 0x000000ffff247224 */ /* 0x000fe200078e00ff */
[----:B------:R-:W-:-:S02]  /*5230*/  LOP3.LUT R93, R93, 0xf20, R2, 0xf8, !PT ;  /* 0x00000f205d5d7812 */ /* 0x000fc400078ef802 */
[----:B------:R-:W-:Y:S01]  /*5240*/  CS2R R88, SRZ ;  /* 0x0000000000587805 */ /* 0x000fe2000001ff00 */
[----:B------:R-:W-:Y:S01]  /*5250*/  IMAD.U32 R84, RZ, RZ, UR4 ;  /* 0x00000004ff547e24 */ /* 0x000fe2000f8e00ff */
[----:B------:R-:W-:Y:S01]  /*5260*/  LOP3.LUT R94, R94, 0x4, RZ, 0xc0, !PT ;  /* 0x000000045e5e7812 */ /* 0x000fe200078ec0ff */
[----:B------:R-:W4:Y:S01]  /*5270*/  LDCU UR60, c[0x0][0x370] ;  /* 0x00006e00ff3c77ac */ /* 0x000f220008000800 */
[----:B------:R-:W4:Y:S02]  /*5280*/  LDS R0, [UR44+0x160] ;  /* 0x0001602cff007984 */ /* 0x000f240008000800 */
[----:B------:R-:W-:Y:S01]  /*5290*/  LEA R93, R93, R84, 0x1 ;  /* 0x000000545d5d7211 */ /* 0x000fe200078e08ff */
[----:B------:R-:W1:Y:S01]  /*52a0*/  LDCU UR43, c[0x0][0xb0c] ;  /* 0x00016180ff2b77ac */ /* 0x000e620008000800 */
[----:B--2---:R-:W-:Y:S01]  /*52b0*/  IMAD.U32 R97, RZ, RZ, UR6 ;  /* 0x00000006ff617e24 */ /* 0x004fe2000f8e00ff */
[----:B------:R-:W-:Y:S02]  /*52c0*/  MOV R96, UR7 ;  /* 0x0000000700607c02 */ /* 0x000fe40008000f00 */
[--C-:B------:R-:W-:Y:S01]  /*52d0*/  IMAD R92, R92, -0x10, R93.reuse ;  /* 0xfffffff05c5c7824 */ /* 0x100fe200078e025d */
[----:B------:R-:W2:Y:S01]  /*52e0*/  LDCU UR39, c[0x0][0xb30] ;  /* 0x00016600ff2777ac */ /* 0x000ea20008000800 */
[----:B------:R-:W-:Y:S01]  /*52f0*/  IMAD R91, R94, -0x10, R93 ;  /* 0xfffffff05e5b7824 */ /* 0x000fe200078e025d */
[----:B------:R-:W1:Y:S01]  /*5300*/  LDCU.64 UR54, c[0x0][0x888] ;  /* 0x00011100ff3677ac */ /* 0x000e620008000a00 */
[----:B------:R-:W1:Y:S01]  /*5310*/  LDCU.64 UR40, c[0x0][0xb28] ;  /* 0x00016500ff2877ac */ /* 0x000e620008000a00 */
[----:B------:R-:W1:Y:S01]  /*5320*/  LDCU.128 UR56, c[0x0][0xb10] ;  /* 0x00016200ff3877ac */ /* 0x000e620008000c00 */
[----:B------:R-:W1:Y:S01]  /*5330*/  LDCU UR53, c[0x0][0x374] ;  /* 0x00006e80ff3577ac */ /* 0x000e620008000800 */
[----:B------:R-:W-:Y:S01]  /*5340*/  UMOV UR52, URZ ;  /* 0x000000ff00347c82 */ /* 0x000fe20008000000 */
[----:B------:R-:W-:Y:S01]  /*5350*/  UMOV UR46, URZ ;  /* 0x000000ff002e7c82 */ /* 0x000fe20008000000 */
[----:B-1234-:R-:W-:-:S07]  /*5360*/  IMAD.IADD R37, R0, 0x1, R37 ;  /* 0x0000000100257824 */ /* 0x01efce00078e0225 */
.L_x_135:
[----:B------:R-:W-:Y:S02]  /*5370*/  LEA R3, R86, UR44, 0x3 ;  /* 0x0000002c56037c11 */ /* 0x000fe4000f8e18ff */
[----:B------:R-:W-:Y:S02]  /*5380*/  SHF.L.U32 R0, R88, 0x1f, RZ ;  /* 0x0000001f58007819 */ /* 0x000fe400000006ff */
[----:B------:R-:W-:Y:S02]  /*5390*/  LEA R5, R86, UR44, 0x4 ;  /* 0x0000002c56057c11 */ /* 0x000fe4000f8e20ff */
[----:B-1----:R-:W1:Y:S02]  /*53a0*/  SYNCS.PHASECHK.TRANS64.TRYWAIT P0, [R3+URZ+0xb0], R0 ;  /* 0x0000b000030075a7 */ /* 0x002e6400080011ff */
[----:B-12---:R-:W-:Y:S05]  /*53b0*/  @!P0 BRA `(.L_x_92) ;  /* 0x0000004c001c8947 */ /* 0x006fea0003800000 */
.L_x_187:
        /* <DEDUP_REMOVED lines=11> */
[----:B------:R-:W-:Y:S01]  /*5470*/  PLOP3.LUT P0, PT, PT, PT, UP1, 0x80, 0x8 ;  /* 0x000000000008781c */ /* 0x000fe20003f0f018 */
[----:B------:R-:W-:Y:S11]  /*5480*/  UP2UR UR62, UPR, URZ, 0x2 ;  /* 0x00000002ff3e7883 */ /* 0x000ff60008000000 */
[----:B------:R-:W-:Y:S01]  /*5490*/  @!UPT UIADD3 URZ, UPT, UPT, URZ, URZ, URZ ;  /* 0x000000fffffff290 */ /* 0x000fe2000fffe0ff */
[----:B-1----:R-:W-:Y:S02]  /*54a0*/  @P0 SHF.R.U32.HI R0, RZ, 0x10, R5 ;  /* 0x00000010ff000819 */ /* 0x002fe40000011605 */
        /* <DEDUP_REMOVED lines=12> */
[----:B------:R-:W2:Y:S01]  /*5570*/  LDCU UR12, c[0x0][0xb20] ;  /* 0x00016400ff0c77ac */ /* 0x000ea20008000800 */
[----:B------:R-:W-:Y:S02]  /*5580*/  UIMAD.WIDE.U32 UR4, UR53, UR59, URZ ;  /* 0x0000003b350472a5 */ /* 0x000fe4000f8e00ff */
[----:B------:R-:W-:Y:S02]  /*5590*/  UIMAD.WIDE.U32 UR6, UR60, UR56, URZ ;  /* 0x000000383c0672a5 */ /* 0x000fe4000f8e00ff */
[----:B------:R-:W-:Y:S02]  /*55a0*/  UISETP.NE.AND UP0, UPT, UR58, 0x1, UPT ;  /* 0x000000013a00788c */ /* 0x000fe4000bf05270 */
[----:B------:R-:W-:Y:S02]  /*55b0*/  UIMAD.WIDE.U32 UR8, UR37, UR59, URZ ;  /* 0x0000003b250872a5 */ /* 0x000fe4000f8e00ff */
[----:B------:R-:W-:Y:S02]  /*55c0*/  UIMAD.WIDE.U32 UR10, UR38, UR56, URZ ;  /* 0x00000038260a72a5 */ /* 0x000fe4000f8e00ff */
[----:B------:R-:W-:Y:S02]  /*55d0*/  UISETP.NE.AND UP1, UPT, UR43, 0x1, UPT ;  /* 0x000000012b00788c */ /* 0x000fe4000bf25270 */
[----:B------:R-:W-:Y:S01]  /*55e0*/  UISETP.NE.AND UP2, UPT, UR42, 0x1, UPT ;  /* 0x000000012a00788c */ /* 0x000fe2000bf45270 */
[----:B------:R-:W-:Y:S02]  /*55f0*/  UMOV UR4, UR5 ;  /* 0x0000000500047c82 */ /* 0x000fe40008000000 */
[----:B--2---:R-:W-:Y:S03]  /*5600*/  USHF.R.U32.HI UR5, URZ, UR12, UR4 ;  /* 0x0000000cff057299 */ /* 0x004fe60008011604 */
[----:B------:R-:W-:Y:S02]  /*5610*/  UMOV UR4, UR7 ;  /* 0x0000000700047c82 */ /* 0x000fe40008000000 */
[----:B------:R-:W-:Y:S02]  /*5620*/  USHF.R.U32.HI UR7, URZ, UR57, UR4 ;  /* 0x00000039ff077299 */ /* 0x000fe40008011604 */
[----:B------:R-:W-:Y:S02]  /*5630*/  USEL UR4, UR53, UR5, !UP0 ;  /* 0x0000000535047287 */ /* 0x000fe4000c000000 */
[----:B------:R-:W-:Y:S01]  /*5640*/  USEL UR7, UR60, UR7, !UP1 ;  /* 0x000000073c077287 */ /* 0x000fe2000c800000 */
[----:B------:R-:W-:Y:S01]  /*5650*/  UMOV UR5, UR9 ;  /* 0x0000000900057c82 */ /* 0x000fe20008000000 */
[----:B------:R-:W-:Y:S02]  /*5660*/  UIMAD.WIDE.U32 UR8, UR4, UR40, URZ ;  /* 0x00000028040872a5 */ /* 0x000fe4000f8e00ff */
[----:B------:R-:W-:Y:S03]  /*5670*/  USHF.R.U32.HI UR6, URZ, UR12, UR5 ;  /* 0x0000000cff067299 */ /* 0x000fe60008011605 */
[----:B------:R-:W-:Y:S01]  /*5680*/  UMOV UR5, UR11 ;  /* 0x0000000b00057c82 */ /* 0x000fe20008000000 */
[----:B------:R-:W-:Y:S02]  /*5690*/  UIMAD.WIDE.U32 UR10, UR7, UR40, URZ ;  /* 0x00000028070a72a5 */ /* 0x000fe4000f8e00ff */
[----:B------:R-:W-:Y:S02]  /*56a0*/  USHF.R.U32.HI UR12, URZ, UR57, UR5 ;  /* 0x00000039ff0c7299 */ /* 0x000fe40008011605 */
[----:B------:R-:W-:Y:S01]  /*56b0*/  USEL UR6, UR37, UR6, !UP0 ;  /* 0x0000000625067287 */ /* 0x000fe2000c000000 */
[----:B------:R-:W-:Y:S02]  /*56c0*/  UMOV UR5, UR9 ;  /* 0x0000000900057c82 */ /* 0x000fe40008000000 */
[----:B------:R-:W-:Y:S01]  /*56d0*/  UMOV UR10, UR11 ;  /* 0x0000000b000a7c82 */ /* 0x000fe20008000000 */
[----:B------:R-:W-:Y:S02]  /*56e0*/  @UP2 USHF.R.U32.HI UR4, URZ, UR41, UR5 ;  /* 0x00000029ff042299 */ /* 0x000fe40008011605 */
[----:B------:R-:W-:Y:S02]  /*56f0*/  @UP2 USHF.R.U32.HI UR7, URZ, UR41, UR10 ;  /* 0x00000029ff072299 */ /* 0x000fe4000801160a */
[----:B------:R-:W-:Y:S02]  /*5700*/  UIMAD UR4, UR42, UR4, URZ ;  /* 0x000000042a0472a4 */ /* 0x000fe4000f8e02ff */
        /* <DEDUP_REMOVED lines=8> */
[----:B------:R-:W-:Y:S02]  /*5790*/  USEL UR11, UR6, UR4, !UP2 ;  /* 0x00000004060b7287 */ /* 0x000fe4000d000000 */
[----:B------:R-:W-:Y:S02]  /*57a0*/  UIADD3 UR8, UPT, UPT, -UR5, URZ, URZ ;  /* 0x000000ff05087290 */ /* 0x000fe4000fffe1ff */
[----:B------:R-:W-:Y:S01]  /*57b0*/  UIADD3 UR10, UPT, UPT, -UR11, URZ, URZ ;  /* 0x000000ff0b0a7290 */ /* 0x000fe2000fffe1ff */
[----:B------:R-:W-:Y:S01]  /*57c0*/  @!UP0 UMOV UR4, UR9 ;  /* 0x0000000900048c82 */ /* 0x000fe20008000000 */
[----:B------:R-:W-:Y:S02]  /*57d0*/  UIADD3 UR9, UPT, UPT, -UR6, URZ, URZ ;  /* 0x000000ff06097290 */ /* 0x000fe4000fffe1ff */
[----:B------:R-:W-:Y:S02]  /*57e0*/  @!UP0 USHF.R.U32.HI UR4, URZ, UR41, UR4 ;  /* 0x00000029ff048299 */ /* 0x000fe40008011604 */
[----:B------:R-:W-:Y:S02]  /*57f0*/  UIMAD UR10, UR42, UR10, UR6 ;  /* 0x0000000a2a0a72a4 */ /* 0x000fe4000f8e0206 */
[----:B------:R-:W-:Y:S04]  /*5800*/  @!UP0 USEL UR4, UR5, UR4, !UP2 ;  /* 0x0000000405048287 */ /* 0x000fe8000d000000 */
[----:B------:R-:W-:Y:S02]  /*5810*/  @!UP0 UIMAD UR10, UR7, UR10, UR4 ;  /* 0x0000000a070a82a4 */ /* 0x000fe4000f8e0204 */
[----:B------:R-:W-:Y:S02]  /*5820*/  @!UP0 UIADD3 UR11, UPT, UPT, UR11, -UR4, URZ ;  /* 0x800000040b0b8290 */ /* 0x000fe4000fffe0ff */
[----:B------:R-:W-:Y:S02]  /*5830*/  UIMAD UR7, UR43, UR8, UR38 ;  /* 0x000000082b0772a4 */ /* 0x000fe4000f8e0226 */
[----:B------:R-:W-:Y:S02]  /*5840*/  @!UP0 UIMAD UR6, UR11, UR42, UR5 ;  /* 0x0000002a0b0682a4 */ /* 0x000fe4000f8e0205 */
[----:B------:R-:W-:Y:S01]  /*5850*/  UIMAD UR4, UR58, UR9, UR37 ;  /* 0x000000093a0472a4 */ /* 0x000fe2000f8e0225 */
[----:B------:R-:W-:Y:S02]  /*5860*/  @!UP0 UMOV UR5, UR10 ;  /* 0x0000000a00058c82 */ /* 0x000fe40008000000 */
[----:B------:R-:W-:Y:S02]  /*5870*/  UIMAD UR38, UR5, UR43, UR7 ;  /* 0x0000002b052672a4 */ /* 0x000fe4000f8e0207 */
[----:B------:R-:W-:Y:S11]  /*5880*/  UIMAD UR37, UR6, UR58, UR4 ;  /* 0x0000003a062572a4 */ /* 0x000ff6000f8e0204 */
[----:B------:R-:W-:Y:S01]  /*5890*/  @!UPT UIADD3 URZ, UPT, UPT, URZ, URZ, URZ ;  /* 0x000000fffffff290 */ /* 0x000fe2000fffe0ff */
.L_x_93:
[----:B------:R-:W-:Y:S01]  /*58a0*/  UISETP.NE.AND UP0, UPT, UR39, 0x1, UPT ;  /* 0x000000012700788c */ /* 0x000fe2000bf05270 */
[----:B------:R-:W-:Y:S01]  /*58b0*/  LOP3.LUT P0, RZ, R84, 0x1b0, RZ, 0xc0, !PT ;  /* 0x000001b054ff7812 */ /* 0x000fe2000780c0ff */
[----:B------:R-:W-:Y:S01]  /*58c0*/  USHF.L.U32 UR50, UR16, 0x7, URZ ;  /* 0x0000000710327899 */ /* 0x000fe200080006ff */
[----:B------:R-:W-:Y:S01]  /*58d0*/  BSSY.RECONVERGENT B6, `(.L_x_94) ;  /* 0x0000034000067945 */ /* 0x000fe20003800200 */
[----:B------:R-:W-:Y:S01]  /*58e0*/  USHF.L.U32 UR49, UR20, 0x7, URZ ;  /* 0x0000000714317899 */ /* 0x000fe200080006ff */
[----:B------:R-:W-:Y:S06]  /*58f0*/  IADD3 R86, PT, PT, R86, 0x1, RZ ;  /* 0x0000000156567810 */ /* 0x000fec0007ffe0ff */
[----:B------:R-:W2:Y:S01]  /*5900*/  @!UP0 LDCU.128 UR12, c[0x0][0xb10] ;  /* 0x00016200ff0c87ac */ /* 0x000ea20008000c00 */
[----:B------:R-:W3:Y:S01]  /*5910*/  @!UP0 LDCU UR5, c[0x0][0xb0c] ;  /* 0x00016180ff0587ac */ /* 0x000ee20008000800 */
[----:B------:R-:W4:Y:S01]  /*5920*/  @!UP0 LDCU UR10, c[0x0][0xb20] ;  /* 0x00016400ff0a87ac */ /* 0x000f220008000800 */
[----:B--2---:R-:W-:Y:S02]  /*5930*/  UIMAD.WIDE.U32 UR8, UR38, UR12, URZ ;  /* 0x0000000c260872a5 */ /* 0x004fe4000f8e00ff */
[----:B------:R-:W-:Y:S02]  /*5940*/  UIMAD.WIDE.U32 UR6, UR37, UR15, URZ ;  /* 0x0000000f250672a5 */ /* 0x000fe4000f8e00ff */
[----:B------:R-:W-:Y:S03]  /*5950*/  @!UP0 UISETP.NE.AND UP1, UPT, UR14, 0x1, UPT ;  /* 0x000000010e00888c */ /* 0x000fe6000bf25270 */
[----:B------:R-:W-:Y:S01]  /*5960*/  @!UP0 UMOV UR4, UR9 ;  /* 0x0000000900048c82 */ /* 0x000fe20008000000 */
[----:B---3--:R-:W-:Y:S02]  /*5970*/  @!UP0 UISETP.NE.AND UP2, UPT, UR5, 0x1, UPT ;  /* 0x000000010500888c */ /* 0x008fe4000bf45270 */
[----:B------:R-:W-:Y:S01]  /*5980*/  @!UP0 USHF.R.U32.HI UR4, URZ, UR13, UR4 ;  /* 0x0000000dff048299 */ /* 0x000fe20008011604 */
[----:B------:R-:W-:Y:S02]  /*5990*/  @!UP0 UMOV UR6, UR7 ;  /* 0x0000000700068c82 */ /* 0x000fe40008000000 */
[----:B----4-:R-:W-:Y:S02]  /*59a0*/  @!UP0 USHF.R.U32.HI UR6, URZ, UR10, UR6 ;  /* 0x0000000aff068299 */ /* 0x010fe40008011606 */
[----:B------:R-:W-:Y:S02]  /*59b0*/  @!UP0 USEL UR7, UR38, UR4, !UP2 ;  /* 0x0000000426078287 */ /* 0x000fe4000d000000 */
[----:B------:R-:W-:Y:S04]  /*59c0*/  @!UP0 USEL UR6, UR37, UR6, !UP1 ;  /* 0x0000000625068287 */ /* 0x000fe8000c800000 */
[----:B------:R-:W-:Y:S02]  /*59d0*/  @!UP0 UIADD3 UR4, UPT, UPT, -UR7, UR6, URZ ;  /* 0x0000000607048290 */ /* 0x000fe4000fffe1ff */
[----:B------:R-:W-:Y:S02]  /*59e0*/  @!UP0 UIADD3 UR6, UPT, UPT, UR7, -UR6, URZ ;  /* 0x8000000607068290 */ /* 0x000fe4000fffe0ff */
[----:B------:R-:W-:Y:S02]  /*59f0*/  @!UP0 UIMAD UR38, UR4, UR5, UR38 ;  /* 0x00000005042682a4 */ /* 0x000fe4000f8e0226 */
[----:B------:R-:W-:Y:S01]  /*5a00*/  @!UP0 UIMAD UR37, UR6, UR14, UR37 ;  /* 0x0000000e062582a4 */ /* 0x000fe2000f8e0225 */
[----:B------:R-:W-:Y:S11]  /*5a10*/  @!P0 BRA `(.L_x_95) ;  /* 0x00000000007c8947 */ /* 0x000ff60003800000 */
[----:B------:R-:W2:Y:S01]  /*5a20*/  LDCU.64 UR8, c[0x4][0x80] ;  /* 0x01001000ff0877ac */ /* 0x000ea20008000a00 */
[----:B------:R-:W-:Y:S01]  /*5a30*/  MOV R2, 0x0 ;  /* 0x0000000000027802 */ /* 0x000fe20000000f00 */
[----:B------:R-:W-:Y:S02]  /*5a40*/  HFMA2 R12, -RZ, RZ, 0, 5.9604644775390625e-08 ;  /* 0x00000001ff0c7431 */ /* 0x000fe400000001ff */
[----:B------:R-:W-:Y:S01]  /*5a50*/  IMAD.MOV.U32 R8, RZ, RZ, 0x70 ;  /* 0x00000070ff087424 */ /* 0x000fe200078e00ff */
[----:B------:R3:W4:Y:S01]  /*5a60*/  LDC.64 R14, c[0x4][R2] ;  /* 0x01000000020e7b82 */ /* 0x0007220000000a00 */
[----:B------:R-:W1:Y:S01]  /*5a70*/  LDCU.64 UR6, c[0x4][0x88] ;  /* 0x01001100ff0677ac */ /* 0x000e620008000a00 */
[----:B------:R-:W-:Y:S01]  /*5a80*/  IMAD.MOV.U32 R13, RZ, RZ, RZ ;  /* 0x000000ffff0d7224 */ /* 0x000fe200078e00ff */
[----:B------:R-:W1:Y:S01]  /*5a90*/  LDCU.64 UR4, c[0x4][0x8] ;  /* 0x01000100ff0477ac */ /* 0x000e620008000a00 */
[----:B--2---:R-:W-:Y:S01]  /*5aa0*/  MOV R5, UR9 ;  /* 0x0000000900057c02 */ /* 0x004fe20008000f00 */
[----:B------:R-:W-:Y:S01]  /*5ab0*/  IMAD.U32 R4, RZ, RZ, UR8 ;  /* 0x00000008ff047e24 */ /* 0x000fe2000f8e00ff */
[----:B-1----:R-:W-:Y:S01]  /*5ac0*/  MOV R7, UR7 ;  /* 0x0000000700077c02 */ /* 0x002fe20008000f00 */
[----:B------:R-:W-:Y:S01]  /*5ad0*/  IMAD.U32 R6, RZ, RZ, UR6 ;  /* 0x00000006ff067e24 */ /* 0x000fe2000f8e00ff */
[----:B------:R-:W-:Y:S01]  /*5ae0*/  MOV R11, UR5 ;  /* 0x00000005000b7c02 */ /* 0x000fe20008000f00 */
[----:B------:R-:W-:Y:S02]  /*5af0*/  IMAD.U32 R10, RZ, RZ, UR4 ;  /* 0x00000004ff0a7e24 */ /* 0x000fe4000f8e00ff */
[----:B------:R-:W-:Y:S07]  /*5b00*/  LEPC R20, `(.L_x_96) ;  /* 0x000000001014794e */ /* 0x000fee0000000000 */
[----:B---345:R-:W-:Y:S05]  /*5b10*/  CALL.ABS.NOINC R14 ;  /* 0x000000000e007343 */ /* 0x038fea0003c00000 */
.L_x_96:
[----:B------:R-:W1:Y:S01]  /*5b20*/  LDCU.64 UR8, c[0x4][0x80] ;  /* 0x01001000ff0877ac */ /* 0x000e620008000a00 */
[----:B------:R-:W2:Y:S01]  /*5b30*/  LDC.64 R2, c[0x4][R2] ;  /* 0x0100000002027b82 */ /* 0x000ea20000000a00 */
[----:B------:R-:W-:Y:S02]  /*5b40*/  HFMA2 R12, -RZ, RZ, 0, 5.9604644775390625e-08 ;  /* 0x00000001ff0c7431 */ /* 0x000fe400000001ff */
[----:B------:R-:W-:Y:S02]  /*5b50*/  IMAD.MOV.U32 R8, RZ, RZ, 0x70 ;  /* 0x00000070ff087424 */ /* 0x000fe400078e00ff */
[----:B------:R-:W-:Y:S01]  /*5b60*/  IMAD.MOV.U32 R13, RZ, RZ, RZ ;  /* 0x000000ffff0d7224 */ /* 0x000fe200078e00ff */
[----:B------:R-:W3:Y:S01]  /*5b70*/  LDCU.64 UR6, c[0x4][0x88] ;  /* 0x01001100ff0677ac */ /* 0x000ee20008000a00 */
[----:B------:R-:W4:Y:S01]  /*5b80*/  LDCU.64 UR4, c[0x4][0x8] ;  /* 0x01000100ff0477ac */ /* 0x000f220008000a00 */
[----:B-1----:R-:W-:Y:S02]  /*5b90*/  MOV R4, UR8 ;  /* 0x0000000800047c02 */ /* 0x002fe40008000f00 */
[----:B------:R-:W-:Y:S02]  /*5ba0*/  MOV R5, UR9 ;  /* 0x0000000900057c02 */ /* 0x000fe40008000f00 */
[----:B---3--:R-:W-:Y:S01]  /*5bb0*/  MOV R7, UR7 ;  /* 0x0000000700077c02 */ /* 0x008fe20008000f00 */
[----:B------:R-:W-:Y:S01]  /*5bc0*/  IMAD.U32 R6, RZ, RZ, UR6 ;  /* 0x00000006ff067e24 */ /* 0x000fe2000f8e00ff */
[----:B----4-:R-:W-:Y:S01]  /*5bd0*/  MOV R11, UR5 ;  /* 0x00000005000b7c02 */ /* 0x010fe20008000f00 */
[----:B------:R-:W-:Y:S02]  /*5be0*/  IMAD.U32 R10, RZ, RZ, UR4 ;  /* 0x00000004ff0a7e24 */ /* 0x000fe4000f8e00ff */
[----:B------:R-:W-:Y:S07]  /*5bf0*/  LEPC R20, `(.L_x_95) ;  /* 0x000000001014794e */ /* 0x000fee0000000000 */
[----:B--2---:R-:W-:Y:S05]  /*5c00*/  CALL.ABS.NOINC R2 ;  /* 0x0000000002007343 */ /* 0x004fea0003c00000 */
.L_x_95:
[----:B------:R-:W-:Y:S05]  /*5c10*/  BSYNC.RECONVERGENT B6 ;  /* 0x0000000000067941 */ /* 0x000fea0003800200 */
.L_x_94:
[----:B------:R-:W-:Y:S02]  /*5c20*/  R2UR UR6, R83 ;  /* 0x00000000530672ca */ /* 0x000fe400000e0000 */
[----:B------:R-:W-:Y:S02]  /*5c30*/  R2UR UR5, R97 ;  /* 0x00000000610572ca */ /* 0x000fe400000e0000 */
[----:B------:R-:W-:Y:S02]  /*5c40*/  R2UR UR4, R96 ;  /* 0x00000000600472ca */ /* 0x000fe400000e0000 */
[----:B------:R-:W-:Y:S02]  /*5c50*/  ISETP.NE.U32.AND P4, PT, R78, RZ, PT ;  /* 0x000000ff4e00720c */ /* 0x000fe40003f85070 */
[----:B------:R-:W-:Y:S02]  /*5c60*/  ISETP.NE.U32.AND P2, PT, RZ, UR54, PT ;  /* 0x00000036ff007c0c */ /* 0x000fe4000bf45070 */
[----:B------:R-:W-:Y:S02]  /*5c70*/  ISETP.NE.AND.EX P4, PT, R79, RZ, PT, P4 ;  /* 0x000000ff4f00720c */ /* 0x000fe40003f85340 */
[----:B------:R-:W-:Y:S01]  /*5c80*/  ISETP.NE.AND.EX P2, PT, RZ, UR55, PT, P2 ;  /* 0x00000037ff007c0c */ /* 0x000fe2000bf45320 */
[----:B------:R-:W-:Y:S02]  /*5c90*/  UISETP.NE.AND UP2, UPT, UR6, URZ, UPT ;  /* 0x000000ff0600728c */ /* 0x000fe4000bf45270 */
[----:B------:R-:W-:Y:S04]  /*5ca0*/  UISETP.NE.U32.AND UP0, UPT, UR5, URZ, UPT ;  /* 0x000000ff0500728c */ /* 0x000fe8000bf05070 */
[----:B------:R-:W-:Y:S01]  /*5cb0*/  UISETP.NE.AND.EX UP1, UPT, UR4, URZ, UPT, UP0 ;  /* 0x000000ff0400728c */ /* 0x000fe2000bf25300 */
[----:B------:R-:W-:Y:S01]  /*5cc0*/  PLOP3.LUT P1, PT, PT, PT, UP2, 0x80, 0x8 ;  /* 0x000000000008781c */ /* 0x000fe20003f2f028 */
[----:B------:R-:W-:Y:S03]  /*5cd0*/  UPLOP3.LUT UP0, UPT, UPT, UPT, UPT, 0x40, 0x4 ;  /* 0x000000000004789c */ /* 0x000fe60003f0e870 */
[----:B------:R-:W-:Y:S06]  /*5ce0*/  @UP2 UPLOP3.LUT UP0, UPT, UPT, UPT, UP1, 0x80, 0x8 ;  /* 0x000000000008289c */ /* 0x000fec0003f0f010 */
[----:B------:R-:W-:Y:S01]  /*5cf0*/  PLOP3.LUT P0, PT, PT, PT, UP0, 0x80, 0x8 ;  /* 0x000000000008781c */ /* 0x000fe20003f0f008 */
[----:B------:R-:W-:Y:S01]  /*5d00*/  @!UPT UIADD3 URZ, UPT, UPT, URZ, URZ, URZ ;  /* 0x000000fffffff290 */ /* 0x000fe2000fffe0ff */
[----:B------:R-:W-:Y:S11]  /*5d10*/  BRA.U !UP1, `(.L_x_97) ;  /* 0x0000000109407547 */ /* 0x000ff6000b800000 */
[----:B------:R-:W-:Y:S01]  /*5d20*/  UISETP.NE.U32.AND UP0, UPT, UR54, URZ, UPT ;  /* 0x000000ff3600728c */ /* 0x000fe2000bf05070 */
[----:B------:R-:W-:Y:S01]  /*5d30*/  R2UR UR6, R97 ;  /* 0x00000000610672ca */ /* 0x000fe200000e0000 */
[----:B------:R-:W2:Y:S01]  /*5d40*/  LDCU.64 UR8, c[0x0][0x358] ;  /* 0x00006b00ff0877ac */ /* 0x000ea20008000a00 */
[----:B------:R-:W-:Y:S02]  /*5d50*/  HFMA2 R80, -RZ, RZ, 0, 5.9604644775390625e-08 ;  /* 0x00000001ff507431 */ /* 0x000fe400000001ff */
[----:B-1----:R-:W-:Y:S01]  /*5d60*/  IMAD.MOV.U32 R0, RZ, RZ, 0x1 ;  /* 0x00000001ff007424 */ /* 0x002fe200078e00ff */
[----:B------:R-:W-:Y:S06]  /*5d70*/  UISETP.NE.AND.EX UP0, UPT, UR55, URZ, UPT, UP0 ;  /* 0x000000ff3700728c */ /* 0x000fec000bf05300 */
[----:B------:R-:W-:Y:S05]  /*5d80*/  PLOP3.LUT P3, PT, PT, PT, UP0, 0x80, 0x8 ;  /* 0x000000000008781c */ /* 0x000fea0003f6f008 */
[----:B------:R-:W1:Y:S01]  /*5d90*/  @UP0 LDCU.64 UR4, c[0x0][0x888] ;  /* 0x00011100ff0407ac */ /* 0x000e620008000a00 */
[----:B------:R-:W-:Y:S07]  /*5da0*/  @UP0 UIMAD UR6, UR36, UR6, URZ ;  /* 0x00000006240602a4 */ /* 0x000fee000f8e02ff */
[----:B------:R-:W-:Y:S01]  /*5db0*/  @!P3 PRMT R80, R0, 0x7610, R80 ;  /* 0x000076100050b816 */ /* 0x000fe20000000050 */
[----:B-1----:R-:W-:Y:S06]  /*5dc0*/  @UP0 UIMAD.WIDE UR4, UR6, 0x4, UR4 ;  /* 0x00000004060408a5 */ /* 0x002fec000f8e0204 */
[----:B------:R-:W-:Y:S02]  /*5dd0*/  IMAD.U32 R2, RZ, RZ, UR4 ;  /* 0x00000004ff027e24 */ /* 0x000fe4000f8e00ff */
[----:B------:R-:W-:Y:S03]  /*5de0*/  IMAD.U32 R3, RZ, RZ, UR5 ;  /* 0x00000005ff037e24 */ /* 0x000fe6000f8e00ff */
[----:B------:R-:W1:Y:S02]  /*5df0*/  @!UP0 LDCU UR4, c[0x0][0x880] ;  /* 0x00011000ff0487ac */ /* 0x000e640008000800 */
[----:B--2--5:R2:W5:Y:S02]  /*5e00*/  @P3 LDG.E R41, desc[UR8][R2.64] ;  /* 0x0000000802293981 */ /* 0x024564000c1e1900 */
[----:B-12---:R-:W-:Y:S02]  /*5e10*/  @!P3 MOV R41, UR4 ;  /* 0x000000040029bc02 */ /* 0x006fe40008000f00 */
.L_x_97:
[----:B------:R-:W-:Y:S05]  /*5e20*/  @!P4 BRA `(.L_x_98) ;  /* 0x000000000024c947 */ /* 0x000fea0003800000 */
[----:B------:R-:W-:Y:S01]  /*5e30*/  ISETP.NE.U32.AND P3, PT, R76, RZ, PT ;  /* 0x000000ff4c00720c */ /* 0x000fe20003f65070 */
[----:B------:R-:W2:Y:S03]  /*5e40*/  LDCU.64 UR4, c[0x0][0x358] ;  /* 0x00006b00ff0477ac */ /* 0x000ea60008000a00 */
[----:B------:R-:W-:Y:S11]  /*5e50*/  ISETP.NE.AND.EX P3, PT, R77, RZ, PT, P3 ;  /* 0x000000ff4d00720c */ /* 0x000ff60003f65330 */
[----:B------:R-:W-:Y:S02]  /*5e60*/  @!UPT UIADD3 URZ, UPT, UPT, URZ, URZ, URZ ;  /* 0x000000fffffff290 */ /* 0x000fe4000fffe0ff */
[----:B------:R-:W3:Y:S01]  /*5e70*/  @P3 LDC.64 R2, c[0x0][0x8a8] ;  /* 0x00022a00ff023b82 */ /* 0x000ee20000000a00 */
[----:B-1----:R-:W-:Y:S04]  /*5e80*/  @P3 IMAD R0, R78, UR36, RZ ;  /* 0x000000244e003c24 */ /* 0x002fe8000f8e02ff */
[----:B---3--:R-:W-:Y:S05]  /*5e90*/  @P3 IMAD.WIDE R2, R0, 0x4, R2 ;  /* 0x0000000400023825 */ /* 0x008fea00078e0202 */
[----:B--2--5:R2:W5:Y:S02]  /*5ea0*/  @P3 LDG.E R38, desc[UR4][R2.64] ;  /* 0x0000000402263981 */ /* 0x024564000c1e1900 */
[----:B--2---:R-:W3:Y:S02]  /*5eb0*/  @!P3 LDC R38, c[0x0][0x8a0] ;  /* 0x00022800ff26bb82 */ /* 0x004ee40000000800 */
.L_x_98:
[----:B-----5:R-:W-:Y:S01]  /*5ec0*/  FSETP.NEU.AND P3, PT, R41, RZ, PT ;  /* 0x000000ff2900720b */ /* 0x020fe20003f6d000 */
[----:B------:R-:W-:Y:S01]  /*5ed0*/  BSSY B1, `(.L_x_99) ;  /* 0x0000039000017945 */ /* 0x000fe20003800000 */
[----:B------:R-:W-:Y:S01]  /*5ee0*/  SEL R3, RZ, 0xffffffff, P2 ;  /* 0xffffffffff037807 */ /* 0x000fe20001000000 */
[----:B------:R-:W-:Y:S01]  /*5ef0*/  IMAD.MOV.U32 R47, RZ, RZ, 0x1 ;  /* 0x00000001ff2f7424 */ /* 0x000fe200078e00ff */
[----:B------:R-:W-:Y:S01]  /*5f00*/  @P1 LOP3.LUT P2, RZ, R80, 0xff, RZ, 0xc0, !PT ;  /* 0x000000ff50ff1812 */ /* 0x000fe2000784c0ff */
[----:B------:R-:W-:Y:S01]  /*5f10*/  IMAD R39, R36, 0x80, R37 ;  /* 0x0000008024277824 */ /* 0x000fe200078e0225 */
[----:B------:R-:W-:Y:S01]  /*5f20*/  @P1 SEL R2, RZ, 0xffffffff, P3 ;  /* 0xffffffffff021807 */ /* 0x000fe20001800000 */
[----:B------:R-:W-:Y:S01]  /*5f30*/  IMAD R87, R94, -0x10, R92 ;  /* 0xfffffff05e577824 */ /* 0x000fe200078e025c */
[----:B------:R-:W-:Y:S01]  /*5f40*/  LOP3.LUT R90, R90, 0x1, RZ, 0x3c, !PT ;  /* 0x000000015a5a7812 */ /* 0x000fe200078e3cff */
[----:B------:R-:W-:Y:S01]  /*5f50*/  IMAD.MOV.U32 R46, RZ, RZ, RZ ;  /* 0x000000ffff2e7224 */ /* 0x000fe200078e00ff */
[----:B------:R-:W-:Y:S02]  /*5f60*/  @P0 SEL R2, R3, R2, !P2 ;  /* 0x0000000203020207 */ /* 0x000fe40005000000 */
[----:B------:R-:W-:Y:S02]  /*5f70*/  CS2R R74, SRZ ;  /* 0x00000000004a7805 */ /* 0x000fe4000001ff00 */
[----:B------:R-:W-:Y:S02]  /*5f80*/  LEA R99, R36, UR44, 0x3 ;  /* 0x0000002c24637c11 */ /* 0x000fe4000f8e18ff */
[----:B------:R-:W-:Y:S02]  /*5f90*/  CS2R R72, SRZ ;  /* 0x0000000000487805 */ /* 0x000fe4000001ff00 */
[----:B------:R-:W-:Y:S02]  /*5fa0*/  @P1 LOP3.LUT R2, R2, 0x1, RZ, 0xc0, !PT ;  /* 0x0000000102021812 */ /* 0x000fe400078ec0ff */
[----:B------:R-:W-:Y:S02]  /*5fb0*/  CS2R R66, SRZ ;  /* 0x0000000000427805 */ /* 0x000fe4000001ff00 */
[----:B-1----:R-:W-:Y:S02]  /*5fc0*/  SHF.L.U32 R0, R89, 0x1f, RZ ;  /* 0x0000001f59007819 */ /* 0x002fe400000006ff */
[----:B------:R-:W-:Y:S02]  /*5fd0*/  CS2R R64, SRZ ;  /* 0x0000000000407805 */ /* 0x000fe4000001ff00 */
[----:B------:R-:W-:Y:S02]  /*5fe0*/  ISETP.NE.U32.OR P5, PT, R2, 0x1, !P1 ;  /* 0x000000010200780c */ /* 0x000fe40004fa5470 */
[----:B------:R-:W-:Y:S02]  /*5ff0*/  CS2R R58, SRZ ;  /* 0x00000000003a7805 */ /* 0x000fe4000001ff00 */
[----:B------:R-:W-:Y:S02]  /*6000*/  PLOP3.LUT P2, PT, PT, PT, UP1, 0x80, 0x8 ;  /* 0x000000000008781c */ /* 0x000fe40003f4f018 */
[----:B------:R-:W-:Y:S02]  /*6010*/  CS2R R56, SRZ ;  /* 0x0000000000387805 */ /* 0x000fe4000001ff00 */
[----:B------:R-:W-:Y:S02]  /*6020*/  LOP3.LUT P4, R85, R80, 0xff, RZ, 0xc0, !PT ;  /* 0x000000ff50557812 */ /* 0x000fe4000788c0ff */
[----:B------:R-:W-:Y:S02]  /*6030*/  CS2R R50, SRZ ;  /* 0x0000000000327805 */ /* 0x000fe4000001ff00 */
[----:B------:R-:W-:Y:S02]  /*6040*/  SEL R2, RZ, 0xffffffff, P3 ;  /* 0xffffffffff027807 */ /* 0x000fe40001800000 */
[----:B------:R-:W-:Y:S02]  /*6050*/  CS2R R48, SRZ ;  /* 0x0000000000307805 */ /* 0x000fe4000001ff00 */
[----:B------:R-:W-:Y:S02]  /*6060*/  P2R R98, PR, RZ, 0x20 ;  /* 0x00000020ff627803 */ /* 0x000fe40000000000 */
[----:B------:R-:W-:Y:S02]  /*6070*/  @P5 SHF.L.U32 R4, R90, 0x1f, RZ ;  /* 0x0000001f5a045819 */ /* 0x000fe400000006ff */
[----:B------:R-:W-:Y:S02]  /*6080*/  @P2 SEL R2, R3, R2, !P4 ;  /* 0x0000000203022207 */ /* 0x000fe40006000000 */
[----:B------:R-:W1:Y:S02]  /*6090*/  @P5 SYNCS.PHASECHK.TRANS64.TRYWAIT P1, [UR44+0x60], R4 ;  /* 0x00006004ff0055a7 */ /* 0x000e64000802112c */
[----:B------:R-:W-:Y:S04]  /*60a0*/  LOP3.LUT R2, R2, 0x1, RZ, 0xc0, !PT ;  /* 0x0000000102027812 */ /* 0x000fe800078ec0ff */
[----:B------:R-:W-:Y:S04]  /*60b0*/  ISETP.NE.U32.AND P2, PT, R2, 0x1, PT ;  /* 0x000000010200780c */ /* 0x000fe80003f45070 */
[----:B------:R-:W-:Y:S01]  /*60c0*/  P2R R60, PR, RZ, 0x4 ;  /* 0x00000004ff3c7803 */ /* 0x000fe20000000000 */
[----:B------:R2:W4:Y:S01]  /*60d0*/  SYNCS.PHASECHK.TRANS64.TRYWAIT P0, [R99+URZ+0xd0], R0 ;  /* 0x0000d000630075a7 */ /* 0x00052200080011ff */
[----:B-1----:R-:W-:Y:S01]  /*60e0*/  @P5 SEL R47, RZ, 0x1, !P1 ;  /* 0x00000001ff2f5807 */ /* 0x002fe20004800000 */
[----:B--2---:R-:W-:Y:S06]  /*60f0*/  @!P5 BRA `(.L_x_100) ;  /* 0x000000000058d947 */ /* 0x004fec0003800000 */
[----:B------:R-:W-:Y:S01]  /*6100*/  IMAD.MOV.U32 R75, RZ, RZ, RZ ;  /* 0x000000ffff4b7224 */ /* 0x000fe200078e00ff */
[----:B------:R-:W-:Y:S01]  /*6110*/  ISETP.NE.AND P1, PT, R47, RZ, PT ;  /* 0x000000ff2f00720c */ /* 0x000fe20003f25270 */
[----:B------:R-:W-:Y:S01]  /*6120*/  BSSY B0, `(.L_x_101) ;  /* 0x000000c000007945 */ /* 0x000fe20003800000 */
[----:B------:R-:W-:Y:S02]  /*6130*/  CS2R R50, SRZ ;  /* 0x0000000000327805 */ /* 0x000fe4000001ff00 */
[----:B------:R-:W-:Y:S02]  /*6140*/  CS2R R48, SRZ ;  /* 0x0000000000307805 */ /* 0x000fe4000001ff00 */
[----:B------:R-:W-:Y:S02]  /*6150*/  CS2R R58, SRZ ;  /* 0x00000000003a7805 */ /* 0x000fe4000001ff00 */
[----:B------:R-:W-:Y:S02]  /*6160*/  CS2R R56, SRZ ;  /* 0x0000000000387805 */ /* 0x000fe4000001ff00 */
[----:B------:R-:W-:Y:S02]  /*6170*/  CS2R R66, SRZ ;  /* 0x0000000000427805 */ /* 0x000fe4000001ff00 */
[----:B------:R-:W-:Y:S02]  /*6180*/  CS2R R64, SRZ ;  /* 0x0000000000407805 */ /* 0x000fe4000001ff00 */
[----:B------:R-:W-:Y:S01]  /*6190*/  CS2R R72, SRZ ;  /* 0x0000000000487805 */ /* 0x000fe2000001ff00 */
[----:B------:R-:W-:Y:S06]  /*61a0*/  @P1 BRA `(.L_x_102) ;  /* 0x00000000000c1947 */ /* 0x000fec0003800000 */
[----:B------:R-:W-:Y:S04]  /*61b0*/  SHF.L.U32 R3, R90, 0x1f, RZ ;  /* 0x0000001f5a037819 */ /* 0x000fe800000006ff */
[----:B------:R-:W1:Y:S02]  /*61c0*/  SYNCS.PHASECHK.TRANS64.TRYWAIT P1, [UR44+0x60], R3 ;  /* 0x00006003ff0075a7 */ /* 0x000e64000802112c */
[----:B-1----:R-:W-:Y:S05]  /*61d0*/  @!P1 BRA `(.L_x_103) ;  /* 0x0000003c00a89947 */ /* 0x002fea0003800000 */
.L_x_102:
[----:B------:R-:W-:Y:S05]  /*61e0*/  BSYNC B0 ;  /* 0x0000000000007941 */ /* 0x000fea0003800000 */
.L_x_101:
[----:B------:R-:W-:Y:S01]  /*61f0*/  ISETP.NE.AND P1, PT, R60, RZ, PT ;  /* 0x000000ff3c00720c */ /* 0x000fe20003f25270 */
[----:B------:R-:W-:Y:S11]  /*6200*/  HFMA2 R46, -RZ, RZ, 0, 5.9604644775390625e-08 ;  /* 0x00000001ff2e7431 */ /* 0x000ff600000001ff */
[----:B------:R-:W-:Y:S01]  /*6210*/  @!UPT UIADD3 URZ, UPT, UPT, URZ, URZ, URZ ;  /* 0x000000fffffff290 */ /* 0x000fe2000fffe0ff */
[----:B------:R2:W1:Y:S04]  /*6220*/  @P1 LDS.128 R48, [R93] ;  /* 0x000000005d301984 */ /* 0x0004680000000c00 */
[----:B------:R2:W1:Y:S04]  /*6230*/  @P1 LDS.128 R56, [R92+0x10] ;  /* 0x000010005c381984 */ /* 0x0004680000000c00 */
[----:B------:R2:W1:Y:S04]  /*6240*/  @P1 LDS.128 R64, [R91+0x20] ;  /* 0x000020005b401984 */ /* 0x0004680000000c00 */
[----:B------:R2:W1:Y:S02]  /*6250*/  @P1 LDS.128 R72, [R87+0x30] ;  /* 0x0000300057481984 */ /* 0x0004640000000c00 */
.L_x_100:
[----:B------:R-:W-:Y:S05]  /*6260*/  BSYNC B1 ;  /* 0x0000000000017941 */ /* 0x000fea0003800000 */
.L_x_99:
[----:B-1----:R-:W-:Y:S04]  /*6270*/  SHF.R.U32.HI R2, RZ, 0x15, R39 ;  /* 0x00000015ff027819 */ /* 0x002fe80000011627 */
[----:B------:R-:W-:Y:S01]  /*6280*/  LOP3.LUT P1, RZ, R2, 0x3, R81, 0x48, !PT ;  /* 0x0000000302ff7812 */ /* 0x000fe20007824851 */
[----:B------:R-:W-:Y:S01]  /*6290*/  @!UPT UIADD3 URZ, UPT, UPT, URZ, URZ, URZ ;  /* 0x000000fffffff290 */ /* 0x000fe2000fffe0ff */
[----:B----4-:R-:W-:Y:S11]  /*62a0*/  @P0 BRA `(.L_x_104) ;  /* 0x0000000000080947 */ /* 0x010ff60003800000 */
[----:B------:R-:W1:Y:S02]  /*62b0*/  SYNCS.PHASECHK.TRANS64.TRYWAIT P0, [R99+URZ+0xd0], R0 ;  /* 0x0000d000630075a7 */ /* 0x000e6400080011ff */
[----:B-1----:R-:W-:Y:S05]  /*62c0*/  @!P0 BRA `(.L_x_105) ;  /* 0x0000003c00848947 */ /* 0x002fea0003800000 */
.L_x_104:
[----:B------:R-:W-:Y:S05]  /*62d0*/  @!P1 BRA `(.L_x_106) ;  /* 0x0000000000409947 */ /* 0x000fea0003800000 */
[----:B------:R-:W4:Y:S01]  /*62e0*/  LDCU.64 UR8, c[0x4][0x70] ;  /* 0x01000e00ff0877ac */ /* 0x000f220008000a00 */
[----:B------:R-:W-:Y:S01]  /*62f0*/  MOV R3, 0x0 ;  /* 0x0000000000037802 */ /* 0x000fe20000000f00 */
[----:B------:R-:W-:Y:S02]  /*6300*/  HFMA2 R12, -RZ, RZ, 0, 5.9604644775390625e-08 ;  /* 0x00000001ff0c7431 */ /* 0x000fe400000001ff */
[----:B------:R-:W-:Y:S02]  /*6310*/  IMAD.MOV.U32 R8, RZ, RZ, 0x192 ;  /* 0x00000192ff087424 */ /* 0x000fe400078e00ff */
[----:B------:R-:W-:Y:S01]  /*6320*/  IMAD.MOV.U32 R13, RZ, RZ, RZ ;  /* 0x000000ffff0d7224 */ /* 0x000fe200078e00ff */
[----:B------:R-:W5:Y:S01]  /*6330*/  LDCU.64 UR6, c[0x4][0x78] ;  /* 0x01000f00ff0677ac */ /* 0x000f620008000a00 */
[----:B------:R-:W1:Y:S01]  /*6340*/  LDC.64 R2, c[0x4][R3] ;  /* 0x0100000003027b82 */ /* 0x000e620000000a00 */
[----:B------:R-:W2:Y:S01]  /*6350*/  LDCU.64 UR4, c[0x4][0x10] ;  /* 0x01000200ff0477ac */ /* 0x000ea20008000a00 */
[----:B----4-:R-:W-:Y:S01]  /*6360*/  MOV R5, UR9 ;  /* 0x0000000900057c02 */ /* 0x010fe20008000f00 */
[----:B------:R-:W-:Y:S01]  /*6370*/  IMAD.U32 R4, RZ, RZ, UR8 ;  /* 0x00000008ff047e24 */ /* 0x000fe2000f8e00ff */
[----:B-----5:R-:W-:Y:S01]  /*6380*/  MOV R7, UR7 ;  /* 0x0000000700077c02 */ /* 0x020fe20008000f00 */
[----:B------:R-:W-:Y:S01]  /*6390*/  IMAD.U32 R6, RZ, RZ, UR6 ;  /* 0x00000006ff067e24 */ /* 0x000fe2000f8e00ff */
[----:B--2---:R-:W-:Y:S01]  /*63a0*/  MOV R11, UR5 ;  /* 0x00000005000b7c02 */ /* 0x004fe20008000f00 */
[----:B------:R-:W-:Y:S02]  /*63b0*/  IMAD.U32 R10, RZ, RZ, UR4 ;  /* 0x00000004ff0a7e24 */ /* 0x000fe4000f8e00ff */
[----:B------:R-:W-:Y:S07]  /*63c0*/  LEPC R20, `(.L_x_106) ;  /* 0x000000001014794e */ /* 0x000fee0000000000 */
[----:B-1-3--:R-:W-:Y:S05]  /*63d0*/  CALL.ABS.NOINC R2 ;  /* 0x0000000002007343 */ /* 0x00afea0003c00000 */
.L_x_106:
[----:B------:R-:W-:Y:S05]  /*63e0*/  WARPSYNC.ALL ;  /* 0x0000000000007948 */ /* 0x000fea0003800000 */
[----:B------:R-:W-:Y:S01]  /*63f0*/  R2UR UR4, R39 ;  /* 0x00000000270472ca */ /* 0x000fe200000e0000 */
[--C-:B------:R-:W-:Y:S01]  /*6400*/  HADD2.F32 R40, -RZ, R48.reuse.H0_H0 ;  /* 0x20000030ff287230 */ /* 0x100fe20000004100 */
[----:B------:R-:W-:Y:S01]  /*6410*/  ISETP.NE.AND P0, PT, R95, RZ, PT ;  /* 0x000000ff5f00720c */ /* 0x000fe20003f05270 */
[----:B------:R-:W-:Y:S01]  /*6420*/  HADD2.F32 R43, -RZ, R48.H1_H1 ;  /* 0x30000030ff2b7230 */ /* 0x000fe20000004100 */
[----:B------:R-:W-:Y:S01]  /*6430*/  BSSY.RECONVERGENT B0, `(.L_x_107) ;  /* 0x0000086000007945 */ /* 0x000fe20003800200 */
[----:B------:R-:W-:Y:S02]  /*6440*/  HADD2.F32 R42, -RZ, R49.H0_H0 ;  /* 0x20000031ff2a7230 */ /* 0x000fe40000004100 */
[----:B------:R-:W-:Y:S02]  /*6450*/  HADD2.F32 R45, -RZ, R51.H0_H0 ;  /* 0x20000033ff2d7230 */ /* 0x000fe40000004100 */
[----:B------:R-:W-:Y:S04]  /*6460*/  HADD2.F32 R44, -RZ, R75.H1_H1 ;  /* 0x3000004bff2c7230 */ /* 0x000fe80000004100 */
[----:B------:R-:W1:Y:S02]  /*6470*/  LDTM.x32 R4, tmem[UR4] ;  /* 0x00000004000479ee */ /* 0x000e6400082c0000 */
[C---:B-1-3--:R-:W-:Y:S01]  /*6480*/  FMUL R0, R38.reuse, R4 ;  /* 0x0000000426007220 */ /* 0x04afe20000400000 */
[C---:B------:R-:W-:Y:S01]  /*6490*/  FMUL R2, R38.reuse, R5 ;  /* 0x0000000526027220 */ /* 0x040fe20000400000 */
[C---:B------:R-:W-:Y:S01]  /*64a0*/  FMUL R3, R38.reuse, R6 ;  /* 0x0000000626037220 */ /* 0x040fe20000400000 */
[C---:B------:R-:W-:Y:S01]  /*64b0*/  FMUL R7, R38.reuse, R7 ;  /* 0x0000000726077220 */ /* 0x040fe20000400000 */
[C---:B------:R-:W-:Y:S01]  /*64c0*/  FFMA R0, R41.reuse, R40, R0 ;  /* 0x0000002829007223 */ /* 0x040fe20000000000 */
[----:B------:R-:W-:Y:S02]  /*64d0*/  HADD2.F32 R40, -RZ, R49.H1_H1 ;  /* 0x30000031ff287230 */ /* 0x000fe40000004100 */
[C---:B------:R-:W-:Y:S01]  /*64e0*/  FFMA R2, R41.reuse, R43, R2 ;  /* 0x0000002b29027223 */ /* 0x040fe20000000002 */
[C---:B------:R-:W-:Y:S01]  /*64f0*/  FFMA R3, R41.reuse, R42, R3 ;  /* 0x0000002a29037223 */ /* 0x040fe20000000003 */
[--C-:B------:R-:W-:Y:S02]  /*6500*/  HADD2.F32 R43, -RZ, R50.reuse.H0_H0 ;  /* 0x20000032ff2b7230 */ /* 0x100fe40000004100 */
[----:B------:R-:W-:Y:S01]  /*6510*/  FMUL R4, R38, R8 ;  /* 0x0000000826047220 */ /* 0x000fe20000400000 */
[----:B------:R-:W-:Y:S01]  /*6520*/  HADD2.F32 R42, -RZ, R50.H1_H1 ;  /* 0x30000032ff2a7230 */ /* 0x000fe20000004100 */
[----:B------:R-:W-:Y:S01]  /*6530*/  F2FP.F16.F32.PACK_AB R52, R2, R0 ;  /* 0x000000000234723e */ /* 0x000fe200000000ff */
[C---:B------:R-:W-:Y:S01]  /*6540*/  FFMA R7, R41.reuse, R40, R7 ;  /* 0x0000002829077223 */ /* 0x040fe20000000007 */
[----:B------:R-:W-:Y:S01]  /*6550*/  FFMA R4, R41, R43, R4 ;  /* 0x0000002b29047223 */ /* 0x000fe20000000004 */
[C---:B------:R-:W-:Y:S01]  /*6560*/  FMUL R5, R38.reuse, R9 ;  /* 0x0000000926057220 */ /* 0x040fe20000400000 */
[C---:B------:R-:W-:Y:S01]  /*6570*/  FMUL R6, R38.reuse, R10 ;  /* 0x0000000a26067220 */ /* 0x040fe20000400000 */
[----:B------:R-:W-:Y:S01]  /*6580*/  HADD2.F32 R40, -RZ, R51.H1_H1 ;  /* 0x30000033ff287230 */ /* 0x000fe20000004100 */
[----:B------:R-:W-:Y:S01]  /*6590*/  F2FP.F16.F32.PACK_AB R53, R7, R3 ;  /* 0x000000030735723e */ /* 0x000fe200000000ff */
[C---:B------:R-:W-:Y:S01]  /*65a0*/  FFMA R5, R41.reuse, R42, R5 ;  /* 0x0000002a29057223 */ /* 0x040fe20000000005 */
[----:B------:R-:W-:Y:S01]  /*65b0*/  FFMA R6, R41, R45, R6 ;  /* 0x0000002d29067223 */ /* 0x000fe20000000006 */
[C---:B------:R-:W-:Y:S01]  /*65c0*/  FMUL R11, R38.reuse, R11 ;  /* 0x0000000b260b7220 */ /* 0x040fe20000400000 */
[--C-:B------:R-:W-:Y:S02]  /*65d0*/  HADD2.F32 R43, -RZ, R56.reuse.H0_H0 ;  /* 0x20000038ff2b7230 */ /* 0x100fe40000004100 */
[C---:B------:R-:W-:Y:S01]  /*65e0*/  FMUL R8, R38.reuse, R12 ;  /* 0x0000000c26087220 */ /* 0x040fe20000400000 */
[----:B------:R-:W-:Y:S01]  /*65f0*/  F2FP.F16.F32.PACK_AB R54, R5, R4 ;  /* 0x000000040536723e */ /* 0x000fe200000000ff */
[C---:B------:R-:W-:Y:S01]  /*6600*/  FFMA R11, R41.reuse, R40, R11 ;  /* 0x00000028290b7223 */ /* 0x040fe2000000000b */
[----:B------:R-:W-:Y:S02]  /*6610*/  HADD2.F32 R40, -RZ, R56.H1_H1 ;  /* 0x30000038ff287230 */ /* 0x000fe40000004100 */
[----:B------:R-:W-:Y:S01]  /*6620*/  FFMA R8, R41, R43, R8 ;  /* 0x0000002b29087223 */ /* 0x000fe20000000008 */
[C---:B------:R-:W-:Y:S01]  /*6630*/  FMUL R9, R38.reuse, R13 ;  /* 0x0000000d26097220 */ /* 0x040fe20000400000 */
[--C-:B------:R-:W-:Y:S01]  /*6640*/  HADD2.F32 R45, -RZ, R57.reuse.H0_H0 ;  /* 0x20000039ff2d7230 */ /* 0x100fe20000004100 */
[----:B------:R-:W-:Y:S01]  /*6650*/  F2FP.F16.F32.PACK_AB R55, R11, R6 ;  /* 0x000000060b37723e */ /* 0x000fe200000000ff */
[C---:B------:R-:W-:Y:S01]  /*6660*/  FMUL R10, R38.reuse, R14 ;  /* 0x0000000e260a7220 */ /* 0x040fe20000400000 */
[----:B------:R-:W-:Y:S02]  /*6670*/  HADD2.F32 R42, -RZ, R57.H1_H1 ;  /* 0x30000039ff2a7230 */ /* 0x000fe40000004100 */
[C---:B------:R-:W-:Y:S01]  /*6680*/  FFMA R9, R41.reuse, R40, R9 ;  /* 0x0000002829097223 */ /* 0x040fe20000000009 */
[C---:B------:R-:W-:Y:S01]  /*6690*/  FMUL R15, R38.reuse, R15 ;  /* 0x0000000f260f7220 */ /* 0x040fe20000400000 */
[----:B------:R1:W-:Y:S01]  /*66a0*/  STS.128 [R93], R52 ;  /* 0x000000345d007388 */ /* 0x0003e20000000c00 */
[----:B------:R-:W-:Y:S01]  /*66b0*/  FFMA R10, R41, R45, R10 ;  /* 0x0000002d290a7223 */ /* 0x000fe2000000000a */
[--C-:B------:R-:W-:Y:S01]  /*66c0*/  HADD2.F32 R40, -RZ, R58.reuse.H0_H0 ;  /* 0x2000003aff287230 */ /* 0x100fe20000004100 */
[----:B------:R-:W-:Y:S01]  /*66d0*/  F2FP.F16.F32.PACK_AB R68, R9, R8 ;  /* 0x000000080944723e */ /* 0x000fe200000000ff */
[----:B------:R-:W-:Y:S01]  /*66e0*/  FFMA R15, R41, R42, R15 ;  /* 0x0000002a290f7223 */ /* 0x000fe2000000000f */
[C---:B------:R-:W-:Y:S01]  /*66f0*/  FMUL R12, R38.reuse, R16 ;  /* 0x00000010260c7220 */ /* 0x040fe20000400000 */
[----:B------:R-:W-:Y:S02]  /*6700*/  HADD2.F32 R42, -RZ, R58.H1_H1 ;  /* 0x3000003aff2a7230 */ /* 0x000fe40000004100 */
[C---:B------:R-:W-:Y:S01]  /*6710*/  FMUL R13, R38.reuse, R17 ;  /* 0x00000011260d7220 */ /* 0x040fe20000400000 */
[--C-:B------:R-:W-:Y:S01]  /*6720*/  HADD2.F32 R43, -RZ, R59.reuse.H0_H0 ;  /* 0x2000003bff2b7230 */ /* 0x100fe20000004100 */
[----:B------:R-:W-:Y:S01]  /*6730*/  F2FP.F16.F32.PACK_AB R69, R15, R10 ;  /* 0x0000000a0f45723e */ /* 0x000fe200000000ff */
[C---:B------:R-:W-:Y:S01]  /*6740*/  FFMA R12, R41.reuse, R40, R12 ;  /* 0x00000028290c7223 */ /* 0x040fe2000000000c */
[C---:B------:R-:W-:Y:S01]  /*6750*/  FFMA R13, R41.reuse, R42, R13 ;  /* 0x0000002a290d7223 */ /* 0x040fe2000000000d */
[C---:B------:R-:W-:Y:S01]  /*6760*/  FMUL R14, R38.reuse, R18 ;  /* 0x00000012260e7220 */ /* 0x040fe20000400000 */
[----:B------:R-:W-:Y:S02]  /*6770*/  HADD2.F32 R40, -RZ, R59.H1_H1 ;  /* 0x3000003bff287230 */ /* 0x000fe40000004100 */
[C---:B------:R-:W-:Y:S01]  /*6780*/  FMUL R19, R38.reuse, R19 ;  /* 0x0000001326137220 */ /* 0x040fe20000400000 */
[C---:B------:R-:W-:Y:S01]  /*6790*/  FMUL R16, R38.reuse, R20 ;  /* 0x0000001426107220 */ /* 0x040fe20000400000 */
[C---:B------:R-:W-:Y:S01]  /*67a0*/  FFMA R14, R41.reuse, R43, R14 ;  /* 0x0000002b290e7223 */ /* 0x040fe2000000000e */
[--C-:B------:R-:W-:Y:S02]  /*67b0*/  HADD2.F32 R43, -RZ, R64.reuse.H0_H0 ;  /* 0x20000040ff2b7230 */ /* 0x100fe40000004100 */
[C---:B------:R-:W-:Y:S01]  /*67c0*/  FFMA R19, R41.reuse, R40, R19 ;  /* 0x0000002829137223 */ /* 0x040fe20000000013 */
[----:B------:R-:W-:Y:S02]  /*67d0*/  HADD2.F32 R42, -RZ, R64.H1_H1 ;  /* 0x30000040ff2a7230 */ /* 0x000fe40000004100 */
[C---:B------:R-:W-:Y:S01]  /*67e0*/  FMUL R17, R38.reuse, R21 ;  /* 0x0000001526117220 */ /* 0x040fe20000400000 */
[--C-:B------:R-:W-:Y:S02]  /*67f0*/  HADD2.F32 R45, -RZ, R65.reuse.H0_H0 ;  /* 0x20000041ff2d7230 */ /* 0x100fe40000004100 */
[C---:B------:R-:W-:Y:S01]  /*6800*/  FMUL R18, R38.reuse, R22 ;  /* 0x0000001626127220 */ /* 0x040fe20000400000 */
[----:B------:R-:W-:Y:S02]  /*6810*/  HADD2.F32 R40, -RZ, R65.H1_H1 ;  /* 0x30000041ff287230 */ /* 0x000fe40000004100 */
[C---:B------:R-:W-:Y:S01]  /*6820*/  FMUL R23, R38.reuse, R23 ;  /* 0x0000001726177220 */ /* 0x040fe20000400000 */
[C---:B------:R-:W-:Y:S01]  /*6830*/  FFMA R16, R41.reuse, R43, R16 ;  /* 0x0000002b29107223 */ /* 0x040fe20000000010 */
[C---:B------:R-:W-:Y:S01]  /*6840*/  FFMA R17, R41.reuse, R42, R17 ;  /* 0x0000002a29117223 */ /* 0x040fe20000000011 */
[C---:B------:R-:W-:Y:S01]  /*6850*/  FFMA R18, R41.reuse, R45, R18 ;  /* 0x0000002d29127223 */ /* 0x040fe20000000012 */
[C---:B------:R-:W-:Y:S01]  /*6860*/  FFMA R23, R41.reuse, R40, R23 ;  /* 0x0000002829177223 */ /* 0x040fe20000000017 */
[--C-:B------:R-:W-:Y:S02]  /*6870*/  HADD2.F32 R43, -RZ, R66.reuse.H0_H0 ;  /* 0x20000042ff2b7230 */ /* 0x100fe40000004100 */
[C---:B------:R-:W-:Y:S01]  /*6880*/  FMUL R20, R38.reuse, R24 ;  /* 0x0000001826147220 */ /* 0x040fe20000400000 */
        /* <DEDUP_REMOVED lines=9> */
[----:B------:R-:W-:Y:S01]  /*6920*/  FFMA R27, R41, R42, R27 ;  /* 0x0000002a291b7223 */ /* 0x000fe2000000001b */
[--C-:B------:R-:W-:Y:S02]  /*6930*/  HADD2.F32 R40, -RZ, R72.reuse.H0_H0 ;  /* 0x20000048ff287230 */ /* 0x100fe40000004100 */
[C---:B------:R-:W-:Y:S01]  /*6940*/  FMUL R24, R38.reuse, R28 ;  /* 0x0000001c26187220 */ /* 0x040fe20000400000 */
[----:B------:R-:W-:Y:S02]  /*6950*/  HADD2.F32 R42, -RZ, R72.H1_H1 ;  /* 0x30000048ff2a7230 */ /* 0x000fe40000004100 */
[C---:B------:R-:W-:Y:S01]  /*6960*/  FMUL R25, R38.reuse, R29 ;  /* 0x0000001d26197220 */ /* 0x040fe20000400000 */
[--C-:B------:R-:W-:Y:S02]  /*6970*/  HADD2.F32 R43, -RZ, R73.reuse.H0_H0 ;  /* 0x20000049ff2b7230 */ /* 0x100fe40000004100 */
[C---:B------:R-:W-:Y:S01]  /*6980*/  FMUL R26, R38.reuse, R30 ;  /* 0x0000001e261a7220 */ /* 0x040fe20000400000 */
[----:B------:R-:W-:Y:S01]  /*6990*/  F2FP.F16.F32.PACK_AB R70, R13, R12 ;  /* 0x0000000c0d46723e */ /* 0x000fe200000000ff */
[----:B------:R-:W-:Y:S01]  /*69a0*/  FFMA R24, R41, R40, R24 ;  /* 0x0000002829187223 */ /* 0x000fe20000000018 */
[----:B------:R-:W-:Y:S01]  /*69b0*/  F2FP.F16.F32.PACK_AB R71, R19, R14 ;  /* 0x0000000e1347723e */ /* 0x000fe200000000ff */
[C---:B------:R-:W-:Y:S01]  /*69c0*/  FFMA R25, R41.reuse, R42, R25 ;  /* 0x0000002a29197223 */ /* 0x040fe20000000019 */
[C---:B------:R-:W-:Y:S01]  /*69d0*/  FFMA R26, R41.reuse, R43, R26 ;  /* 0x0000002b291a7223 */ /* 0x040fe2000000001a */
[----:B------:R-:W-:Y:S02]  /*69e0*/  HADD2.F32 R40, -RZ, R73.H1_H1 ;  /* 0x30000049ff287230 */ /* 0x000fe40000004100 */
[C---:B------:R-:W-:Y:S01]  /*69f0*/  FMUL R31, R38.reuse, R31 ;  /* 0x0000001f261f7220 */ /* 0x040fe20000400000 */
[----:B------:R1:W-:Y:S01]  /*6a00*/  STS.128 [R92+0x10], R68 ;  /* 0x000010445c007388 */ /* 0x0003e20000000c00 */
[--C-:B------:R-:W-:Y:S02]  /*6a10*/  HADD2.F32 R43, -RZ, R74.reuse.H0_H0 ;  /* 0x2000004aff2b7230 */ /* 0x100fe40000004100 */
[C---:B------:R-:W-:Y:S01]  /*6a20*/  FMUL R28, R38.reuse, R32 ;  /* 0x00000020261c7220 */ /* 0x040fe20000400000 */
[----:B------:R-:W-:Y:S02]  /*6a30*/  HADD2.F32 R42, -RZ, R74.H1_H1 ;  /* 0x3000004aff2a7230 */ /* 0x000fe40000004100 */
[C---:B------:R-:W-:Y:S01]  /*6a40*/  FMUL R29, R38.reuse, R33 ;  /* 0x00000021261d7220 */ /* 0x040fe20000400000 */
[----:B------:R-:W-:Y:S02]  /*6a50*/  HADD2.F32 R45, -RZ, R75.H0_H0 ;  /* 0x2000004bff2d7230 */ /* 0x000fe40000004100 */
[C---:B------:R-:W-:Y:S01]  /*6a60*/  FMUL R30, R38.reuse, R34 ;  /* 0x00000022261e7220 */ /* 0x040fe20000400000 */
[----:B------:R-:W-:Y:S01]  /*6a70*/  FFMA R31, R41, R40, R31 ;  /* 0x00000028291f7223 */ /* 0x000fe2000000001f */
[----:B------:R-:W-:Y:S01]  /*6a80*/  FMUL R35, R38, R35 ;  /* 0x0000002326237220 */ /* 0x000fe20000400000 */
[----:B------:R-:W-:Y:S01]  /*6a90*/  F2FP.F16.F32.PACK_AB R100, R17, R16 ;  /* 0x000000101164723e */ /* 0x000fe200000000ff */
[----:B------:R-:W-:Y:S01]  /*6aa0*/  FFMA R28, R41, R43, R28 ;  /* 0x0000002b291c7223 */ /* 0x000fe2000000001c */
[----:B------:R-:W-:Y:S01]  /*6ab0*/  F2FP.F16.F32.PACK_AB R101, R23, R18 ;  /* 0x000000121765723e */ /* 0x000fe200000000ff */
[----:B------:R-:W-:Y:S01]  /*6ac0*/  FFMA R29, R41, R42, R29 ;  /* 0x0000002a291d7223 */ /* 0x000fe2000000001d */
[----:B------:R-:W-:Y:S01]  /*6ad0*/  F2FP.F16.F32.PACK_AB R102, R21, R20 ;  /* 0x000000141566723e */ /* 0x000fe200000000ff */
[----:B------:R-:W-:Y:S01]  /*6ae0*/  FFMA R30, R41, R45, R30 ;  /* 0x0000002d291e7223 */ /* 0x000fe2000000001e */
[----:B------:R-:W-:Y:S01]  /*6af0*/  F2FP.F16.F32.PACK_AB R103, R27, R22 ;  /* 0x000000161b67723e */ /* 0x000fe200000000ff */
[----:B------:R-:W-:Y:S01]  /*6b00*/  FFMA R35, R41, R44, R35 ;  /* 0x0000002c29237223 */ /* 0x000fe20000000023 */
[----:B------:R-:W-:Y:S02]  /*6b10*/  F2FP.F16.F32.PACK_AB R104, R25, R24 ;  /* 0x000000181968723e */ /* 0x000fe400000000ff */
[----:B------:R-:W-:Y:S01]  /*6b20*/  F2FP.F16.F32.PACK_AB R105, R31, R26 ;  /* 0x0000001a1f69723e */ /* 0x000fe200000000ff */
[----:B------:R1:W-:Y:S01]  /*6b30*/  STS.128 [R91+0x20], R100 ;  /* 0x000020645b007388 */ /* 0x0003e20000000c00 */
[----:B------:R-:W-:Y:S02]  /*6b40*/  F2FP.F16.F32.PACK_AB R106, R29, R28 ;  /* 0x0000001c1d6a723e */ /* 0x000fe400000000ff */
[----:B------:R-:W-:Y:S05]  /*6b50*/  F2FP.F16.F32.PACK_AB R107, R35, R30 ;  /* 0x0000001e236b723e */ /* 0x000fea00000000ff */
[----:B------:R1:W-:Y:S01]  /*6b60*/  STS.128 [R87+0x30], R104 ;  /* 0x0000306857007388 */ /* 0x0003e20000000c00 */
[----:B------:R-:W-:Y:S01]  /*6b70*/  @!PT LDS RZ, [RZ] ;  /* 0x00000000fffff984 */ /* 0x000fe20000000800 */
[----:B------:R-:W-:Y:S01]  /*6b80*/  @!PT LDS RZ, [RZ] ;  /* 0x00000000fffff984 */ /* 0x000fe20000000800 */
[----:B------:R-:W-:Y:S01]  /*6b90*/  @!PT LDS RZ, [RZ] ;  /* 0x00000000fffff984 */ /* 0x000fe20000000800 */
[----:B------:R-:W-:Y:S01]  /*6ba0*/  @!PT LDS RZ, [RZ] ;  /* 0x00000000fffff984 */ /* 0x000fe20000000800 */
[----:B------:R3:W-:Y:S07]  /*6bb0*/  MEMBAR.ALL.CTA ;  /* 0x0000000000007992 */ /* 0x0007ee0000008000 */
[----:B---3--:R-:W3:Y:S02]  /*6bc0*/  FENCE.VIEW.ASYNC.S ;  /* 0x00000000000073c6 */ /* 0x008ee40000000000 */
[----:B---3--:R-:W-:Y:S06]  /*6bd0*/  BAR.SYNC.DEFER_BLOCKING 0x1, 0x80 ;  /* 0x0042000000007b1d */ /* 0x008fec0000010000 */
[----:B------:R-:W-:Y:S05]  /*6be0*/  @P0 BRA `(.L_x_108) ;  /* 0x0000000000280947 */ /* 0x000fea0003800000 */
[----:B------:R-:W3:Y:S01]  /*6bf0*/  LDCU.64 UR6, c[0x0][0x348] ;  /* 0x00006900ff0677ac */ /* 0x000ee20008000a00 */
[----:B------:R-:W-:Y:S01]  /*6c00*/  UIADD3 UR4, UPT, UPT, UR44, 0x200, URZ ;  /* 0x000002002c047890 */ /* 0x000fe2000fffe0ff */
[----:B------:R-:W-:Y:S05]  /*6c10*/  UMOV UR51, UR36 ;  /* 0x0000002400337c82 */ /* 0x000fea0008000000 */
[----:B------:R-:W-:Y:S04]  /*6c20*/  MOV R84, UR4 ;  /* 0x0000000400547c02 */ /* 0x000fe80008000f00 */
[----:B------:R-:W-:Y:S01]  /*6c30*/  R2UR UR48, R84 ;  /* 0x00000000543072ca */ /* 0x000fe200000e0000 */
[----:B---3--:R-:W-:Y:S04]  /*6c40*/  UIADD3 UR4, UP0, UPT, UR6, 0x680, URZ ;  /* 0x0000068006047890 */ /* 0x008fe8000ff1e0ff */
[----:B------:R-:W-:Y:S09]  /*6c50*/  UIADD3.X UR5, UPT, UPT, URZ, UR7, URZ, UP0, !UPT ;  /* 0x00000007ff057290 */ /* 0x000ff200087fe4ff */
[----:B------:R3:W-:Y:S01]  /*6c60*/  UTMASTG.3D [UR48], [UR4] ;  /* 0x00000030040073b5 */ /* 0x0007e20008010000 */
[----:B------:R0:W-:Y:S01]  /*6c70*/  UTMACMDFLUSH ;  /* 0x00000000000079b7 */ /* 0x0001e20000000000 */
[----:B---3--:R-:W-:Y:S04]  /*6c80*/  DEPBAR.LE SB0, 0x1 ;  /* 0x000080400000791a */ /* 0x008fe80000000000 */
.L_x_108:
[----:B------:R-:W-:Y:S05]  /*6c90*/  BSYNC.RECONVERGENT B0 ;  /* 0x0000000000007941 */ /* 0x000fea0003800200 */
.L_x_107:
[----:B------:R-:W-:Y:S01]  /*6ca0*/  BAR.SYNC.DEFER_BLOCKING 0x1, 0x80 ;  /* 0x0042000000007b1d */ /* 0x000fe20000010000 */
[----:B------:R-:W-:Y:S01]  /*6cb0*/  ISETP.NE.AND P1, PT, R98, RZ, PT ;  /* 0x000000ff6200720c */ /* 0x000fe20003f25270 */
[----:B------:R-:W-:Y:S01]  /*6cc0*/  UISETP.NE.AND UP0, UPT, UR52, URZ, UPT ;  /* 0x000000ff3400728c */ /* 0x000fe2000bf05270 */
[----:B------:R-:W-:Y:S11]  /*6cd0*/  LEA R3, R46, UR44, 0x3 ;  /* 0x0000002c2e037c11 */ /* 0x000ff6000f8e18ff */
[----:B------:R-:W-:Y:S01]  /*6ce0*/  @P1 SHF.L.U32 R2, R90, 0x1f, RZ ;  /* 0x0000001f5a021819 */ /* 0x000fe200000006ff */
[----:B------:R-:W-:Y:S06]  /*6cf0*/  BRA.U !UP0, `(.L_x_109) ;  /* 0x0000000108247547 */ /* 0x000fec000b800000 */
[----:B------:R-:W-:Y:S01]  /*6d00*/  IMAD.U32 R5, RZ, RZ, UR46 ;  /* 0x0000002eff057e24 */ /* 0x000fe2000f8e00ff */
[----:B------:R-:W-:Y:S01]  /*6d10*/  MOV R0, UR47 ;  /* 0x0000002f00007c02 */ /* 0x000fe20008000f00 */
[----:B------:R-:W-:Y:S03]  /*6d20*/  UIADD3 UR4, UPT, UPT, UR46, 0x1, URZ ;  /* 0x000000012e047890 */ /* 0x000fe6000fffe0ff */
[----:B------:R-:W-:Y:S01]  /*6d30*/  @P1 LEA R5, R5, UR44, 0x3 ;  /* 0x0000002c05051c11 */ /* 0x000fe2000f8e18ff */
[----:B------:R-:W-:Y:S04]  /*6d40*/  UISETP.NE.AND UP0, UPT, UR4, 0x4, UPT ;  /* 0x000000040400788c */ /* 0x000fe8000bf05270 */
[----:B------:R-:W-:Y:S01]  /*6d50*/  @P1 VIADD R5, R5, 0x80 ;  /* 0x0000008005051836 */ /* 0x000fe20000000000 */
[----:B------:R-:W-:Y:S04]  /*6d60*/  USEL UR46, UR4, URZ, UP0 ;  /* 0x000000ff042e7287 */ /* 0x000fe80008000000 */
[----:B------:R-:W-:Y:S04]  /*6d70*/  @P1 PRMT R0, R0, 0x654, R5 ;  /* 0x0000065400001816 */ /* 0x000fe80000000005 */
[----:B------:R3:W-:Y:S04]  /*6d80*/  @P1 SYNCS.ARRIVE.TRANS64.RED.A1T0 RZ, [R0+URZ], RZ ;  /* 0x000000ff00ff19a7 */ /* 0x0007e800081004ff */
.L_x_109:
[----:B------:R-:W4:Y:S01]  /*6d90*/  @P1 SYNCS.PHASECHK.TRANS64.TRYWAIT P0, [R3+URZ+0x60], R2 ;  /* 0x00006002030015a7 */ /* 0x000f2200080011ff */
[----:B------:R-:W-:Y:S01]  /*6da0*/  BSSY B1, `(.L_x_110) ;  /* 0x0000016000017945 */ /* 0x000fe20003800000 */
[----:B----4-:R-:W-:Y:S03]  /*6db0*/  @P1 SEL R47, RZ, 0x1, !P0 ;  /* 0x00000001ff2f1807 */ /* 0x010fe60004000000 */
[----:B------:R-:W-:Y:S05]  /*6dc0*/  @!P1 BRA `(.L_x_111) ;  /* 0x00000000004c9947 */ /* 0x000fea0003800000 */
[----:B------:R-:W-:Y:S01]  /*6dd0*/  ISETP.NE.AND P0, PT, R47, RZ, PT ;  /* 0x000000ff2f00720c */ /* 0x000fe20003f05270 */
[----:B------:R-:W-:Y:S01]  /*6de0*/  BSSY B0, `(.L_x_112) ;  /* 0x000000b000007945 */ /* 0x000fe20003800000 */
[----:B------:R-:W-:Y:S11]  /*6df0*/  ISETP.NE.AND P1, PT, R60, RZ, PT ;  /* 0x000000ff3c00720c */ /* 0x000ff60003f25270 */
[----:B------:R-:W-:Y:S02]  /*6e00*/  @!UPT UIADD3 URZ, UPT, UPT, URZ, URZ, URZ ;  /* 0x000000fffffff290 */ /* 0x000fe4000fffe0ff */
[C---:B------:R-:W-:Y:S01]  /*6e10*/  @P1 IMAD R6, R46.reuse, 0x2000, R93 ;  /* 0x000020002e061824 */ /* 0x040fe200078e025d */
[C---:B------:R-:W-:Y:S01]  /*6e20*/  @P1 LEA R4, R46.reuse, R91, 0xd ;  /* 0x0000005b2e041211 */ /* 0x040fe200078e68ff */
[C---:B------:R-:W-:Y:S02]  /*6e30*/  @P1 IMAD R5, R46.reuse, 0x2000, R92 ;  /* 0x000020002e051824 */ /* 0x040fe400078e025c */
[----:B------:R-:W-:Y:S01]  /*6e40*/  @P1 IMAD R2, R46, 0x2000, R87 ;  /* 0x000020002e021824 */ /* 0x000fe200078e0257 */
[----:B------:R-:W-:Y:S06]  /*6e50*/  @P0 BRA `(.L_x_113) ;  /* 0x00000000000c0947 */ /* 0x000fec0003800000 */
[----:B---3--:R-:W-:Y:S04]  /*6e60*/  SHF.L.U32 R0, R90, 0x1f, RZ ;  /* 0x0000001f5a007819 */ /* 0x008fe800000006ff */
[----:B------:R-:W3:Y:S02]  /*6e70*/  SYNCS.PHASECHK.TRANS64.TRYWAIT P0, [R3+URZ+0x60], R0 ;  /* 0x00006000030075a7 */ /* 0x000ee400080011ff */
[----:B---3--:R-:W-:Y:S05]  /*6e80*/  @!P0 BRA `(.L_x_114) ;  /* 0x0000003000a88947 */ /* 0x008fea0003800000 */
.L_x_113:
[----:B------:R-:W-:Y:S05]  /*6e90*/  BSYNC B0 ;  /* 0x0000000000007941 */ /* 0x000fea0003800000 */
.L_x_112:
[----:B------:R-:W-:Y:S02]  /*6ea0*/  ISETP.NE.AND P0, PT, R60, RZ, PT ;  /* 0x000000ff3c00720c */ /* 0x000fe40003f05270 */
[----:B------:R-:W-:Y:S11]  /*6eb0*/  IADD3 R46, PT, PT, R46, 0x1, RZ ;  /* 0x000000012e2e7810 */ /* 0x000ff60007ffe0ff */
[----:B------:R4:W1:Y:S04]  /*6ec0*/  @P0 LDS.128 R48, [R6] ;  /* 0x0000000006300984 */ /* 0x0008680000000c00 */
[----:B------:R4:W1:Y:S04]  /*6ed0*/  @P0 LDS.128 R56, [R5+0x10] ;  /* 0x0000100005380984 */ /* 0x0008680000000c00 */
[----:B------:R4:W1:Y:S04]  /*6ee0*/  @P0 LDS.128 R64, [R4+0x20] ;  /* 0x0000200004400984 */ /* 0x0008680000000c00 */
[----:B------:R4:W1:Y:S02]  /*6ef0*/  @P0 LDS.128 R72, [R2+0x30] ;  /* 0x0000300002480984 */ /* 0x0008640000000c00 */
.L_x_111:
[----:B------:R-:W-:Y:S05]  /*6f00*/  BSYNC B1 ;  /* 0x0000000000017941 */ /* 0x000fea0003800000 */
.L_x_110:
[----:B---3--:R-:W-:Y:S05]  /*6f10*/  VIADD R0, R39, 0x20 ;  /* 0x0000002027007836 */ /* 0x008fea0000000000 */
[----:B------:R-:W-:Y:S04]  /*6f20*/  SHF.R.U32.HI R0, RZ, 0x15, R0 ;  /* 0x00000015ff007819 */ /* 0x000fe80000011600 */
[----:B------:R-:W-:Y:S11]  /*6f30*/  LOP3.LUT P0, RZ, R0, 0x3, R81, 0x48, !PT ;  /* 0x0000000300ff7812 */ /* 0x000ff60007804851 */
[----:B------:R-:W-:Y:S02]  /*6f40*/  @!UPT UIADD3 URZ, UPT, UPT, URZ, URZ, URZ ;  /* 0x000000fffffff290 */ /* 0x000fe4000fffe0ff */
[----:B------:R-:W-:Y:S05]  /*6f50*/  @!P0 BRA `(.L_x_115) ;  /* 0x0000000000408947 */ /* 0x000fea0003800000 */
[----:B------:R-:W3:Y:S01]  /*6f60*/  LDCU.64 UR8, c[0x4][0x70] ;  /* 0x01000e00ff0877ac */ /* 0x000ee20008000a00 */
[----:B------:R-:W-:Y:S01]  /*6f70*/  MOV R3, 0x0 ;  /* 0x0000000000037802 */ /* 0x000fe20000000f00 */
[----:B------:R-:W-:Y:S02]  /*6f80*/  HFMA2 R12, -RZ, RZ, 0, 5.9604644775390625e-08 ;  /* 0x00000001ff0c7431 */ /* 0x000fe400000001ff */
[----:B------:R-:W-:Y:S02]  /*6f90*/  IMAD.MOV.U32 R8, RZ, RZ, 0x192 ;  /* 0x00000192ff087424 */ /* 0x000fe400078e00ff */
[----:B------:R-:W-:Y:S01]  /*6fa0*/  IMAD.MOV.U32 R13, RZ, RZ, RZ ;  /* 0x000000ffff0d7224 */ /* 0x000fe200078e00ff */
[----:B------:R-:W5:Y:S01]  /*6fb0*/  LDCU.64 UR6, c[0x4][0x78] ;  /* 0x01000f00ff0677ac */ /* 0x000f620008000a00 */
[----:B----4-:R-:W4:Y:S01]  /*6fc0*/  LDC.64 R2, c[0x4][R3] ;  /* 0x0100000003027b82 */ /* 0x010f220000000a00 */
[----:B------:R-:W2:Y:S01]  /*6fd0*/  LDCU.64 UR4, c[0x4][0x10] ;  /* 0x01000200ff0477ac */ /* 0x000ea20008000a00 */
[----:B---3--:R-:W-:Y:S01]  /*6fe0*/  MOV R5, UR9 ;  /* 0x0000000900057c02 */ /* 0x008fe20008000f00 */
[----:B------:R-:W-:Y:S01]  /*6ff0*/  IMAD.U32 R4, RZ, RZ, UR8 ;  /* 0x00000008ff047e24 */ /* 0x000fe2000f8e00ff */
[----:B-----5:R-:W-:Y:S01]  /*7000*/  MOV R7, UR7 ;  /* 0x0000000700077c02 */ /* 0x020fe20008000f00 */
[----:B------:R-:W-:Y:S01]  /*7010*/  IMAD.U32 R6, RZ, RZ, UR6 ;  /* 0x00000006ff067e24 */ /* 0x000fe2000f8e00ff */
[----:B--2---:R-:W-:Y:S01]  /*7020*/  MOV R11, UR5 ;  /* 0x00000005000b7c02 */ /* 0x004fe20008000f00 */
[----:B------:R-:W-:Y:S02]  /*7030*/  IMAD.U32 R10, RZ, RZ, UR4 ;  /* 0x00000004ff0a7e24 */ /* 0x000fe4000f8e00ff */
[----:B------:R-:W-:Y:S07]  /*7040*/  LEPC R20, `(.L_x_115) ;  /* 0x000000001014794e */ /* 0x000fee0000000000 */
[----:B-1--4-:R-:W-:Y:S05]  /*7050*/  CALL.ABS.NOINC R2 ;  /* 0x0000000002007343 */ /* 0x012fea0003c00000 */
.L_x_115:
[----:B------:R-:W-:Y:S05]  /*7060*/  WARPSYNC.ALL ;  /* 0x0000000000007948 */ /* 0x000fea0003800000 */
[----:B------:R-:W-:Y:S01]  /*7070*/  R2UR UR4, R39 ;  /* 0x00000000270472ca */ /* 0x000fe200000e0000 */
[--C-:B-1----:R-:W-:Y:S01]  /*7080*/  HADD2.F32 R40, -RZ, R48.reuse.H0_H0 ;  /* 0x20000030ff287230 */ /* 0x102fe20000004100 */
[----:B------:R-:W-:Y:S01]  /*7090*/  ISETP.NE.AND P6, PT, R98, RZ, PT ;  /* 0x000000ff6200720c */ /* 0x000fe20003fc5270 */
[----:B------:R-:W-:Y:S01]  /*70a0*/  HADD2.F32 R43, -RZ, R48.H1_H1 ;  /* 0x30000030ff2b7230 */ /* 0x000fe20000004100 */
[----:B------:R-:W-:Y:S01]  /*70b0*/  MOV R52, UR46 ;  /* 0x0000002e00347c02 */ /* 0x000fe20008000f00 */
[----:B------:R-:W-:Y:S01]  /*70c0*/  HADD2.F32 R42, -RZ, R49.H1_H1 ;  /* 0x30000031ff2a7230 */ /* 0x000fe20000004100 */
[----:B------:R-:W-:Y:S01]  /*70d0*/  MOV R61, UR47 ;  /* 0x0000002f003d7c02 */ /* 0x000fe20008000f00 */
[----:B------:R-:W-:Y:S01]  /*70e0*/  HADD2.F32 R45, -RZ, R51.H0_H0 ;  /* 0x20000033ff2d7230 */ /* 0x000fe20000004100 */
[----:B------:R-:W-:Y:S01]  /*70f0*/  ISETP.NE.AND P0, PT, R95, RZ, PT ;  /* 0x000000ff5f00720c */ /* 0x000fe20003f05270 */
[----:B------:R-:W-:Y:S01]  /*7100*/  HADD2.F32 R44, -RZ, R75.H1_H1 ;  /* 0x3000004bff2c7230 */ /* 0x000fe20000004100 */
[----:B------:R-:W-:Y:S01]  /*7110*/  BSSY.RECONVERGENT B0, `(.L_x_116) ;  /* 0x0000088000007945 */ /* 0x000fe20003800200 */
[----:B------:R-:W-:Y:S02]  /*7120*/  LEA R62, R46, UR44, 0x3 ;  /* 0x0000002c2e3e7c11 */ /* 0x000fe4000f8e18ff */
[----:B----4-:R-:W1:Y:S02]  /*7130*/  LDTM.x32 R4, tmem[UR4+0x20] ;  /* 0x00002004000479ee */ /* 0x010e6400082c0000 */
[----:B------:R-:W-:Y:S02]  /*7140*/  @P6 LEA R52, R52, UR44, 0x3 ;  /* 0x0000002c34346c11 */ /* 0x000fe4000f8e18ff */
[----:B------:R-:W-:Y:S02]  /*7150*/  @P6 SHF.L.U32 R63, R90, 0x1f, RZ ;  /* 0x0000001f5a3f6819 */ /* 0x000fe400000006ff */
[----:B------:R-:W-:Y:S04]  /*7160*/  @P6 IADD3 R52, PT, PT, R52, 0x80, RZ ;  /* 0x0000008034346810 */ /* 0x000fe80007ffe0ff */
[----:B------:R-:W-:Y:S01]  /*7170*/  @P6 PRMT R61, R61, 0x654, R52 ;  /* 0x000006543d3d6816 */ /* 0x000fe20000000034 */
[C---:B-1----:R-:W-:Y:S01]  /*7180*/  FMUL R0, R38.reuse, R4 ;  /* 0x0000000426007220 */ /* 0x042fe20000400000 */
[C---:B------:R-:W-:Y:S01]  /*7190*/  FMUL R2, R38.reuse, R5 ;  /* 0x0000000526027220 */ /* 0x040fe20000400000 */
[C---:B------:R-:W-:Y:S01]  /*71a0*/  FMUL R3, R38.reuse, R6 ;  /* 0x0000000626037220 */ /* 0x040fe20000400000 */
[C---:B------:R-:W-:Y:S01]  /*71b0*/  FMUL R7, R38.reuse, R7 ;  /* 0x0000000726077220 */ /* 0x040fe20000400000 */
[C---:B------:R-:W-:Y:S01]  /*71c0*/  FFMA R0, R41.reuse, R40, R0 ;  /* 0x0000002829007223 */ /* 0x040fe20000000000 */
[----:B------:R-:W-:Y:S02]  /*71d0*/  HADD2.F32 R40, -RZ, R49.H0_H0 ;  /* 0x20000031ff287230 */ /* 0x000fe40000004100 */
[C---:B------:R-:W-:Y:S01]  /*71e0*/  FFMA R2, R41.reuse, R43, R2 ;  /* 0x0000002b29027223 */ /* 0x040fe20000000002 */
[--C-:B------:R-:W-:Y:S02]  /*71f0*/  HADD2.F32 R43, -RZ, R50.reuse.H0_H0 ;  /* 0x20000032ff2b7230 */ /* 0x100fe40000004100 */
[C---:B------:R-:W-:Y:S01]  /*7200*/  FMUL R4, R38.reuse, R8 ;  /* 0x0000000826047220 */ /* 0x040fe20000400000 */
[----:B------:R-:W-:Y:S01]  /*7210*/  FMUL R5, R38, R9 ;  /* 0x0000000926057220 */ /* 0x000fe20000400000 */
[C---:B------:R-:W-:Y:S01]  /*7220*/  FFMA R3, R41.reuse, R40, R3 ;  /* 0x0000002829037223 */ /* 0x040fe20000000003 */
[----:B------:R-:W-:Y:S01]  /*7230*/  HADD2.F32 R40, -RZ, R50.H1_H1 ;  /* 0x30000032ff287230 */ /* 0x000fe20000004100 */
[----:B------:R-:W-:Y:S01]  /*7240*/  F2FP.F16.F32.PACK_AB R52, R2, R0 ;  /* 0x000000000234723e */ /* 0x000fe200000000ff */
[C---:B------:R-:W-:Y:S01]  /*7250*/  FFMA R7, R41.reuse, R42, R7 ;  /* 0x0000002a29077223 */ /* 0x040fe20000000007 */
[C---:B------:R-:W-:Y:S01]  /*7260*/  FFMA R4, R41.reuse, R43, R4 ;  /* 0x0000002b29047223 */ /* 0x040fe20000000004 */
[C---:B------:R-:W-:Y:S01]  /*7270*/  FMUL R6, R38.reuse, R10 ;  /* 0x0000000a26067220 */ /* 0x040fe20000400000 */
[----:B------:R-:W-:Y:S02]  /*7280*/  HADD2.F32 R42, -RZ, R51.H1_H1 ;  /* 0x30000033ff2a7230 */ /* 0x000fe40000004100 */
[----:B------:R-:W-:Y:S01]  /*7290*/  FFMA R5, R41, R40, R5 ;  /* 0x0000002829057223 */ /* 0x000fe20000000005 */
[----:B------:R-:W-:Y:S01]  /*72a0*/  F2FP.F16.F32.PACK_AB R53, R7, R3 ;  /* 0x000000030735723e */ /* 0x000fe200000000ff */
[----:B------:R-:W-:Y:S01]  /*72b0*/  FFMA R6, R41, R45, R6 ;  /* 0x0000002d29067223 */ /* 0x000fe20000000006 */
[C---:B------:R-:W-:Y:S01]  /*72c0*/  FMUL R11, R38.reuse, R11 ;  /* 0x0000000b260b7220 */ /* 0x040fe20000400000 */
[--C-:B------:R-:W-:Y:S01]  /*72d0*/  HADD2.F32 R40, -RZ, R56.reuse.H0_H0 ;  /* 0x20000038ff287230 */ /* 0x100fe20000004100 */
[----:B------:R-:W-:Y:S01]  /*72e0*/  F2FP.F16.F32.PACK_AB R54, R5, R4 ;  /* 0x000000040536723e */ /* 0x000fe200000000ff */
[C---:B------:R-:W-:Y:S01]  /*72f0*/  FMUL R8, R38.reuse, R12 ;  /* 0x0000000c26087220 */ /* 0x040fe20000400000 */
[C---:B------:R-:W-:Y:S01]  /*7300*/  FFMA R11, R41.reuse, R42, R11 ;  /* 0x0000002a290b7223 */ /* 0x040fe2000000000b */
[----:B------:R-:W-:Y:S02]  /*7310*/  HADD2.F32 R42, -RZ, R56.H1_H1 ;  /* 0x30000038ff2a7230 */ /* 0x000fe40000004100 */
[C---:B------:R-:W-:Y:S01]  /*7320*/  FMUL R9, R38.reuse, R13 ;  /* 0x0000000d26097220 */ /* 0x040fe20000400000 */
[--C-:B------:R-:W-:Y:S02]  /*7330*/  HADD2.F32 R43, -RZ, R57.reuse.H0_H0 ;  /* 0x20000039ff2b7230 */ /* 0x100fe40000004100 */
[----:B------:R-:W-:Y:S01]  /*7340*/  FFMA R8, R41, R40, R8 ;  /* 0x0000002829087223 */ /* 0x000fe20000000008 */
[----:B------:R-:W-:Y:S01]  /*7350*/  F2FP.F16.F32.PACK_AB R55, R11, R6 ;  /* 0x000000060b37723e */ /* 0x000fe200000000ff */
[----:B------:R-:W-:Y:S01]  /*7360*/  FFMA R9, R41, R42, R9 ;  /* 0x0000002a29097223 */ /* 0x000fe20000000009 */
[C---:B------:R-:W-:Y:S01]  /*7370*/  FMUL R10, R38.reuse, R14 ;  /* 0x0000000e260a7220 */ /* 0x040fe20000400000 */
[----:B------:R-:W-:Y:S02]  /*7380*/  HADD2.F32 R40, -RZ, R57.H1_H1 ;  /* 0x30000039ff287230 */ /* 0x000fe40000004100 */
[C---:B------:R-:W-:Y:S01]  /*7390*/  FMUL R15, R38.reuse, R15 ;  /* 0x0000000f260f7220 */ /* 0x040fe20000400000 */
[----:B------:R1:W-:Y:S01]  /*73a0*/  STS.128 [R93+0x2000], R52 ;  /* 0x002000345d007388 */ /* 0x0003e20000000c00 */
[----:B------:R-:W-:Y:S01]  /*73b0*/  F2FP.F16.F32.PACK_AB R68, R9, R8 ;  /* 0x000000080944723e */ /* 0x000fe200000000ff */
[C---:B------:R-:W-:Y:S01]  /*73c0*/  FFMA R10, R41.reuse, R43, R10 ;  /* 0x0000002b290a7223 */ /* 0x040fe2000000000a */
[--C-:B------:R-:W-:Y:S02]  /*73d0*/  HADD2.F32 R43, -RZ, R58.reuse.H0_H0 ;  /* 0x2000003aff2b7230 */ /* 0x100fe40000004100 */
        /* <DEDUP_REMOVED lines=11> */
[--C-:B------:R-:W-:Y:S02]  /*7490*/  HADD2.F32 R43, -RZ, R64.reuse.H0_H0 ;  /* 0x20000040ff2b7230 */ /* 0x100fe40000004100 */
[C---:B------:R-:W-:Y:S01]  /*74a0*/  FFMA R14, R41.reuse, R45, R14 ;  /* 0x0000002d290e7223 */ /* 0x040fe2000000000e */
[C---:B------:R-:W-:Y:S01]  /*74b0*/  FMUL R16, R38.reuse, R20 ;  /* 0x0000001426107220 */ /* 0x040fe20000400000 */
        /* <DEDUP_REMOVED lines=17> */
[C---:B------:R-:W-:Y:S01]  /*75d0*/  FFMA R20, R41.reuse, R40, R20 ;  /* 0x0000002829147223 */ /* 0x040fe20000000014 */
[C---:B------:R-:W-:Y:S01]  /*75e0*/  FFMA R21, R41.reuse, R42, R21 ;  /* 0x0000002a29157223 */ /* 0x040fe20000000015 */
[----:B------:R-:W-:Y:S02]  /*75f0*/  HADD2.F32 R40, -RZ, R67.H1_H1 ;  /* 0x30000043ff287230 */ /* 0x000fe40000004100 */
[----:B------:R-:W-:Y:S01]  /*7600*/  FFMA R22, R41, R43, R22 ;  /* 0x0000002b29167223 */ /* 0x000fe20000000016 */
[C---:B------:R-:W-:Y:S01]  /*7610*/  FMUL R27, R38.reuse, R27 ;  /* 0x0000001b261b7220 */ /* 0x040fe20000400000 */
[--C-:B------:R-:W-:Y:S02]  /*7620*/  HADD2.F32 R43, -RZ, R72.reuse.H0_H0 ;  /* 0x20000048ff2b7230 */ /* 0x100fe40000004100 */
[C---:B------:R-:W-:Y:S01]  /*7630*/  FMUL R24, R38.reuse, R28 ;  /* 0x0000001c26187220 */ /* 0x040fe20000400000 */
[----:B------:R-:W-:Y:S02]  /*7640*/  HADD2.F32 R42, -RZ, R72.H1_H1 ;  /* 0x30000048ff2a7230 */ /* 0x000fe40000004100 */
[C---:B------:R-:W-:Y:S01]  /*7650*/  FMUL R25, R38.reuse, R29 ;  /* 0x0000001d26197220 */ /* 0x040fe20000400000 */
[--C-:B------:R-:W-:Y:S01]  /*7660*/  HADD2.F32 R45, -RZ, R73.reuse.H0_H0 ;  /* 0x20000049ff2d7230 */ /* 0x100fe20000004100 */
[----:B------:R-:W-:Y:S01]  /*7670*/  F2FP.F16.F32.PACK_AB R70, R13, R12 ;  /* 0x0000000c0d46723e */ /* 0x000fe200000000ff */
[C---:B------:R-:W-:Y:S01]  /*7680*/  FMUL R26, R38.reuse, R30 ;  /* 0x0000001e261a7220 */ /* 0x040fe20000400000 */
[----:B------:R-:W-:Y:S01]  /*7690*/  F2FP.F16.F32.PACK_AB R71, R19, R14 ;  /* 0x0000000e1347723e */ /* 0x000fe200000000ff */
[C---:B------:R-:W-:Y:S01]  /*76a0*/  FFMA R27, R41.reuse, R40, R27 ;  /* 0x00000028291b7223 */ /* 0x040fe2000000001b */
[C---:B------:R-:W-:Y:S01]  /*76b0*/  FFMA R24, R41.reuse, R43, R24 ;  /* 0x0000002b29187223 */ /* 0x040fe20000000018 */
[----:B------:R-:W-:Y:S02]  /*76c0*/  HADD2.F32 R40, -RZ, R73.H1_H1 ;  /* 0x30000049ff287230 */ /* 0x000fe40000004100 */
[C---:B------:R-:W-:Y:S01]  /*76d0*/  FFMA R25, R41.reuse, R42, R25 ;  /* 0x0000002a29197223 */ /* 0x040fe20000000019 */
[----:B------:R1:W-:Y:S01]  /*76e0*/  STS.128 [R92+0x2010], R68 ;  /* 0x002010445c007388 */ /* 0x0003e20000000c00 */
[C---:B------:R-:W-:Y:S01]  /*76f0*/  FMUL R31, R38.reuse, R31 ;  /* 0x0000001f261f7220 */ /* 0x040fe20000400000 */
[--C-:B------:R-:W-:Y:S02]  /*7700*/  HADD2.F32 R43, -RZ, R74.reuse.H0_H0 ;  /* 0x2000004aff2b7230 */ /* 0x100fe40000004100 */
[C---:B------:R-:W-:Y:S01]  /*7710*/  FFMA R26, R41.reuse, R45, R26 ;  /* 0x0000002d291a7223 */ /* 0x040fe2000000001a */
        /* <DEDUP_REMOVED lines=30> */
[----:B------:R-:W-:Y:S02]  /*7900*/  UIADD3 UR9, UPT, UPT, UR49, 0x20, URZ ;  /* 0x0000002031097890 */ /* 0x000fe4000fffe0ff */
[----:B------:R-:W-:Y:S01]  /*7910*/  UIADD3 UR8, UPT, UPT, UR44, 0x2200, URZ ;  /* 0x000022002c087890 */ /* 0x000fe2000fffe0ff */
[----:B------:R-:W-:Y:S01]  /*7920*/  UMOV UR10, UR50 ;  /* 0x00000032000a7c82 */ /* 0x000fe20008000000 */
[----:B------:R-:W-:Y:S01]  /*7930*/  UMOV UR11, UR36 ;  /* 0x00000024000b7c82 */ /* 0x000fe20008000000 */
[----:B---3--:R-:W-:Y:S04]  /*7940*/  UIADD3 UR4, UP0, UPT, UR6, 0x680, URZ ;  /* 0x0000068006047890 */ /* 0x008fe8000ff1e0ff */
[----:B------:R-:W-:Y:S09]  /*7950*/  UIADD3.X UR5, UPT, UPT, URZ, UR7, URZ, UP0, !UPT ;  /* 0x00000007ff057290 */ /* 0x000ff200087fe4ff */
[----:B------:R3:W-:Y:S01]  /*7960*/  UTMASTG.3D [UR8], [UR4] ;  /* 0x00000008040073b5 */ /* 0x0007e20008010000 */
[----:B------:R0:W-:Y:S01]  /*7970*/  UTMACMDFLUSH ;  /* 0x00000000000079b7 */ /* 0x0001e20000000000 */
[----:B---3--:R-:W-:Y:S04]  /*7980*/  DEPBAR.LE SB0, 0x1 ;  /* 0x000080400000791a */ /* 0x008fe80000000000 */
.L_x_117:
[----:B------:R-:W-:Y:S05]  /*7990*/  BSYNC.RECONVERGENT B0 ;  /* 0x0000000000007941 */ /* 0x000fea0003800200 */
.L_x_116:
[----:B------:R-:W-:Y:S01]  /*79a0*/  BAR.SYNC.DEFER_BLOCKING 0x1, 0x80 ;  /* 0x0042000000007b1d */ /* 0x000fe20000010000 */
[----:B------:R-:W-:Y:S04]  /*79b0*/  UIADD3 UR4, UPT, UPT, UR46, 0x1, URZ ;  /* 0x000000012e047890 */ /* 0x000fe8000fffe0ff */
[----:B------:R-:W-:Y:S04]  /*79c0*/  UISETP.NE.AND UP0, UPT, UR4, 0x4, UPT ;  /* 0x000000040400788c */ /* 0x000fe8000bf05270 */
[----:B------:R-:W-:Y:S01]  /*79d0*/  USEL UR45, UR4, URZ, UP0 ;  /* 0x000000ff042d7287 */ /* 0x000fe20008000000 */
[----:B------:R3:W-:Y:S01]  /*79e0*/  @P6 SYNCS.ARRIVE.TRANS64.RED.A1T0 RZ, [R61+URZ], RZ ;  /* 0x000000ff3dff69a7 */ /* 0x0007e200081004ff */
[----:B------:R-:W-:Y:S01]  /*79f0*/  BSSY B1, `(.L_x_118) ;  /* 0x0000017000017945 */ /* 0x000fe20003800000 */
[----:B------:R-:W4:Y:S02]  /*7a00*/  @P6 SYNCS.PHASECHK.TRANS64.TRYWAIT P0, [R62+URZ+0x60], R63 ;  /* 0x0000603f3e0065a7 */ /* 0x000f2400080011ff */
[----:B----4-:R-:W-:Y:S01]  /*7a10*/  @P6 SEL R47, RZ, 0x1, !P0 ;  /* 0x00000001ff2f6807 */ /* 0x010fe20004000000 */
[----:B---3--:R-:W-:Y:S06]  /*7a20*/  @!P6 BRA `(.L_x_119) ;  /* 0x00000000004ce947 */ /* 0x008fec0003800000 */
        /* <DEDUP_REMOVED lines=9> */
[----:B------:R-:W-:Y:S04]  /*7ac0*/  SHF.L.U32 R5, R90, 0x1f, RZ ;  /* 0x0000001f5a057819 */ /* 0x000fe800000006ff */
[----:B------:R-:W3:Y:S02]  /*7ad0*/  SYNCS.PHASECHK.TRANS64.TRYWAIT P0, [R62+URZ+0x60], R5 ;  /* 0x000060053e0075a7 */ /* 0x000ee400080011ff */
[----:B---3--:R-:W-:Y:S05]  /*7ae0*/  @!P0 BRA `(.L_x_122) ;  /* 0x0000002400a48947 */ /* 0x008fea0003800000 */
.L_x_121:
[----:B------:R-:W-:Y:S05]  /*7af0*/  BSYNC B0 ;  /* 0x0000000000007941 */ /* 0x000fea0003800000 */
.L_x_120:
[----:B------:R-:W-:Y:S02]  /*7b00*/  ISETP.NE.AND P0, PT, R60, RZ, PT ;  /* 0x000000ff3c00720c */ /* 0x000fe40003f05270 */
[----:B------:R-:W-:Y:S11]  /*7b10*/  IADD3 R46, PT, PT, R46, 0x1, RZ ;  /* 0x000000012e2e7810 */ /* 0x000ff60007ffe0ff */
[----:B------:R4:W1:Y:S04]  /*7b20*/  @P0 LDS.128 R48, [R4] ;  /* 0x0000000004300984 */ /* 0x0008680000000c00 */
[----:B------:R4:W1:Y:S04]  /*7b30*/  @P0 LDS.128 R56, [R3+0x10] ;  /* 0x0000100003380984 */ /* 0x0008680000000c00 */
[----:B------:R4:W1:Y:S04]  /*7b40*/  @P0 LDS.128 R64, [R2+0x20] ;  /* 0x0000200002400984 */ /* 0x0008680000000c00 */
[----:B------:R4:W1:Y:S02]  /*7b50*/  @P0 LDS.128 R72, [R0+0x30] ;  /* 0x0000300000480984 */ /* 0x0008640000000c00 */
.L_x_119:
[----:B------:R-:W-:Y:S05]  /*7b60*/  BSYNC B1 ;  /* 0x0000000000017941 */ /* 0x000fea0003800000 */
.L_x_118:
[----:B----4-:R-:W-:Y:S05]  /*7b70*/  VIADD R0, R39, 0x40 ;  /* 0x0000004027007836 */ /* 0x010fea0000000000 */
        /* <DEDUP_REMOVED lines=9> */
[----:B------:R-:W4:Y:S01]  /*7c10*/  LDCU.64 UR6, c[0x4][0x78] ;  /* 0x01000f00ff0677ac */ /* 0x000f220008000a00 */
[----:B------:R-:W1:Y:S01]  /*7c20*/  LDC.64 R2, c[0x4][R3] ;  /* 0x0100000003027b82 */ /* 0x000e620000000a00 */
[----:B------:R-:W5:Y:S01]  /*7c30*/  LDCU.64 UR4, c[0x4][0x10] ;  /* 0x01000200ff0477ac */ /* 0x000f620008000a00 */
[----:B---3--:R-:W-:Y:S01]  /*7c40*/  MOV R5, UR9 ;  /* 0x0000000900057c02 */ /* 0x008fe20008000f00 */
[----:B------:R-:W-:Y:S01]  /*7c50*/  IMAD.U32 R4, RZ, RZ, UR8 ;  /* 0x00000008ff047e24 */ /* 0x000fe2000f8e00ff */
[----:B----4-:R-:W-:Y:S01]  /*7c60*/  MOV R7, UR7 ;  /* 0x0000000700077c02 */ /* 0x010fe20008000f00 */
[----:B------:R-:W-:Y:S01]  /*7c70*/  IMAD.U32 R6, RZ, RZ, UR6 ;  /* 0x00000006ff067e24 */ /* 0x000fe2000f8e00ff */
[----:B-----5:R-:W-:Y:S01]  /*7c80*/  MOV R11, UR5 ;  /* 0x00000005000b7c02 */ /* 0x020fe20008000f00 */
[----:B------:R-:W-:Y:S02]  /*7c90*/  IMAD.U32 R10, RZ, RZ, UR4 ;  /* 0x00000004ff0a7e24 */ /* 0x000fe4000f8e00ff */
[----:B------:R-:W-:Y:S07]  /*7ca0*/  LEPC R20, `(.L_x_123) ;  /* 0x000000001014794e */ /* 0x000fee0000000000 */
[----:B-12---:R-:W-:Y:S05]  /*7cb0*/  CALL.ABS.NOINC R2 ;  /* 0x0000000002007343 */ /* 0x006fea0003c00000 */
.L_x_123:
        /* <DEDUP_REMOVED lines=12> */
[----:B---3--:R-:W-:Y:S02]  /*7d80*/  LEA R62, R46, UR44, 0x3 ;  /* 0x0000002c2e3e7c11 */ /* 0x008fe4000f8e18ff */
[----:B------:R-:W1:Y:S02]  /*7d90*/  LDTM.x32 R4, tmem[UR4+0x40] ;  /* 0x00004004000479ee */ /* 0x000e6400082c0000 */
        /* <DEDUP_REMOVED lines=133> */
.L_x_125:
[----:B------:R-:W-:Y:S05]  /*85f0*/  BSYNC.RECONVERGENT B0 ;  /* 0x0000000000007941 */ /* 0x000fea0003800200 */
.L_x_124:
        /* <DEDUP_REMOVED lines=21> */
.L_x_129:
[----:B------:R-:W-:Y:S05]  /*8750*/  BSYNC B0 ;  /* 0x0000000000007941 */ /* 0x000fea0003800000 */
.L_x_128:
[----:B------:R-:W-:Y:S11]  /*8760*/  ISETP.NE.AND P0, PT, R60, RZ, PT ;  /* 0x000000ff3c00720c */ /* 0x000ff60003f05270 */
[----:B------:R-:W-:Y:S02]  /*8770*/  @!UPT UIADD3 URZ, UPT, UPT, URZ, URZ, URZ ;  /* 0x000000fffffff290 */ /* 0x000fe4000fffe0ff */
[----:B------:R4:W1:Y:S04]  /*8780*/  @P0 LDS.128 R48, [R3] ;  /* 0x0000000003300984 */ /* 0x0008680000000c00 */
[----:B------:R4:W1:Y:S04]  /*8790*/  @P0 LDS.128 R56, [R2+0x10] ;  /* 0x0000100002380984 */ /* 0x0008680000000c00 */
[----:B------:R4:W1:Y:S04]  /*87a0*/  @P0 LDS.128 R64, [R0+0x20] ;  /* 0x0000200000400984 */ /* 0x0008680000000c00 */
[----:B------:R4:W1:Y:S02]  /*87b0*/  @P0 LDS.128 R72, [R46+0x30] ;  /* 0x000030002e480984 */ /* 0x0008640000000c00 */
.L_x_127:
[----:B------:R-:W-:Y:S05]  /*87c0*/  BSYNC B1 ;  /* 0x0000000000017941 */ /* 0x000fea0003800000 */
.L_x_126:
        /* <DEDUP_REMOVED lines=21> */
.L_x_131:
[----:B------:R-:W-:Y:S01]  /*8920*/  ISETP.NE.AND P0, PT, R95, RZ, PT ;  /* 0x000000ff5f00720c */ /* 0x000fe20003f05270 */
[----:B------:R-:W-:Y:S05]  /*8930*/  WARPSYNC.ALL ;  /* 0x0000000000007948 */ /* 0x000fea0003800000 */
[----:B------:R-:W-:Y:S01]  /*8940*/  R2UR UR4, R39 ;  /* 0x00000000270472ca */ /* 0x000fe200000e0000 */
[--C-:B-1----:R-:W-:Y:S01]  /*8950*/  HADD2.F32 R40, -RZ, R48.reuse.H0_H0 ;  /* 0x20000030ff287230 */ /* 0x102fe20000004100 */
[----:B------:R-:W-:Y:S01]  /*8960*/  R2UR UR5, R99 ;  /* 0x00000000630572ca */ /* 0x000fe200000e0000 */
[----:B------:R-:W-:Y:S01]  /*8970*/  HADD2.F32 R42, -RZ, R48.H1_H1 ;  /* 0x30000030ff2a7230 */ /* 0x000fe20000004100 */
[----:B------:R-:W-:Y:S01]  /*8980*/  BSSY.RECONVERGENT B0, `(.L_x_132) ;  /* 0x000008a000007945 */ /* 0x000fe20003800200 */
[--C-:B------:R-:W-:Y:S02]  /*8990*/  HADD2.F32 R43, -RZ, R49.reuse.H0_H0 ;  /* 0x20000031ff2b7230 */ /* 0x100fe40000004100 */
[----:B------:R-:W-:Y:S02]  /*89a0*/  HADD2.F32 R44, -RZ, R49.H1_H1 ;  /* 0x30000031ff2c7230 */ /* 0x000fe40000004100 */
[--C-:B------:R-:W-:Y:S02]  /*89b0*/  HADD2.F32 R45, -RZ, R50.reuse.H0_H0 ;  /* 0x20000032ff2d7230 */ /* 0x100fe40000004100 */
[----:B------:R-:W-:Y:S02]  /*89c0*/  HADD2.F32 R46, -RZ, R50.H1_H1 ;  /* 0x30000032ff2e7230 */ /* 0x000fe40000004100 */
[----:B---3--:R-:W1:Y:S01]  /*89d0*/  LDTM.x32 R4, tmem[UR4+0x60] ;  /* 0x00006004000479ee */ /* 0x008e6200082c0000 */
[----:B------:R-:W-:Y:S01]  /*89e0*/  NOP ;  /* 0x0000000000007918 */ /* 0x000fe20000000000 */
[----:B------:R-:W-:Y:S01]  /*89f0*/  UIADD3 UR4, UPT, UPT, UR5, 0xf0, URZ ;  /* 0x000000f005047890 */ /* 0x000fe2000fffe0ff */
[--C-:B------:R-:W-:Y:S02]  /*8a00*/  HADD2.F32 R47, -RZ, R51.reuse.H0_H0 ;  /* 0x20000033ff2f7230 */ /* 0x100fe40000004100 */
[----:B------:R-:W-:Y:S01]  /*8a10*/  HADD2.F32 R49, -RZ, R51.H1_H1 ;  /* 0x30000033ff317230 */ /* 0x000fe20000004100 */
[----:B------:R-:W-:Y:S01]  /*8a20*/  UPRMT UR4, UR47, 0x654, UR4 ;  /* 0x000006542f047896 */ /* 0x000fe20008000004 */
[--C-:B------:R-:W-:Y:S02]  /*8a30*/  HADD2.F32 R48, -RZ, R56.reuse.H0_H0 ;  /* 0x20000038ff307230 */ /* 0x100fe40000004100 */
[----:B------:R-:W-:Y:S02]  /*8a40*/  HADD2.F32 R51, -RZ, R56.H1_H1 ;  /* 0x30000038ff337230 */ /* 0x000fe40000004100 */
[--C-:B------:R-:W-:Y:S02]  /*8a50*/  HADD2.F32 R50, -RZ, R57.reuse.H0_H0 ;  /* 0x20000039ff327230 */ /* 0x100fe40000004100 */
[----:B------:R-:W-:Y:S02]  /*8a60*/  HADD2.F32 R52, -RZ, R57.H1_H1 ;  /* 0x30000039ff347230 */ /* 0x000fe40000004100 */
[----:B-1----:R-:W-:Y:S01]  /*8a70*/  SYNCS.ARRIVE.TRANS64.RED.A1T0 RZ, [UR4], RZ ;  /* 0x000000ffffff79a7 */ /* 0x002fe20008100404 */
[--C-:B------:R-:W-:Y:S02]  /*8a80*/  HADD2.F32 R53, -RZ, R58.reuse.H0_H0 ;  /* 0x2000003aff357230 */ /* 0x100fe40000004100 */
[----:B------:R-:W-:Y:S02]  /*8a90*/  HADD2.F32 R54, -RZ, R58.H1_H1 ;  /* 0x3000003aff367230 */ /* 0x000fe40000004100 */
[--C-:B------:R-:W-:Y:S02]  /*8aa0*/  HADD2.F32 R55, -RZ, R59.reuse.H0_H0 ;  /* 0x2000003bff377230 */ /* 0x100fe40000004100 */
[----:B------:R-:W-:Y:S02]  /*8ab0*/  HADD2.F32 R56, -RZ, R59.H1_H1 ;  /* 0x3000003bff387230 */ /* 0x000fe40000004100 */
[C---:B------:R-:W-:Y:S01]  /*8ac0*/  FMUL R4, R38.reuse, R4 ;  /* 0x0000000426047220 */ /* 0x040fe20000400000 */
[C---:B------:R-:W-:Y:S01]  /*8ad0*/  FMUL R5, R38.reuse, R5 ;  /* 0x0000000526057220 */ /* 0x040fe20000400000 */
[C---:B------:R-:W-:Y:S01]  /*8ae0*/  FMUL R6, R38.reuse, R6 ;  /* 0x0000000626067220 */ /* 0x040fe20000400000 */
[C---:B------:R-:W-:Y:S01]  /*8af0*/  FMUL R7, R38.reuse, R7 ;  /* 0x0000000726077220 */ /* 0x040fe20000400000 */
[C---:B------:R-:W-:Y:S01]  /*8b00*/  FFMA R4, R41.reuse, R40, R4 ;  /* 0x0000002829047223 */ /* 0x040fe20000000004 */
[C---:B------:R-:W-:Y:S01]  /*8b10*/  FFMA R5, R41.reuse, R42, R5 ;  /* 0x0000002a29057223 */ /* 0x040fe20000000005 */
[C---:B------:R-:W-:Y:S01]  /*8b20*/  FFMA R6, R41.reuse, R43, R6 ;  /* 0x0000002b29067223 */ /* 0x040fe20000000006 */
[----:B------:R-:W-:Y:S01]  /*8b30*/  FFMA R7, R41, R44, R7 ;  /* 0x0000002c29077223 */ /* 0x000fe20000000007 */
[C---:B------:R-:W-:Y:S01]  /*8b40*/  FMUL R8, R38.reuse, R8 ;  /* 0x0000000826087220 */ /* 0x040fe20000400000 */
[C---:B------:R-:W-:Y:S01]  /*8b50*/  FMUL R9, R38.reuse, R9 ;  /* 0x0000000926097220 */ /* 0x040fe20000400000 */
[----:B------:R-:W-:Y:S01]  /*8b60*/  F2FP.F16.F32.PACK_AB R100, R5, R4 ;  /* 0x000000040564723e */ /* 0x000fe200000000ff */
[C---:B------:R-:W-:Y:S01]  /*8b70*/  FMUL R0, R38.reuse, R10 ;  /* 0x0000000a26007220 */ /* 0x040fe20000400000 */
[----:B------:R-:W-:Y:S01]  /*8b80*/  F2FP.F16.F32.PACK_AB R101, R7, R6 ;  /* 0x000000060765723e */ /* 0x000fe200000000ff */
[C---:B------:R-:W-:Y:S01]  /*8b90*/  FFMA R8, R41.reuse, R45, R8 ;  /* 0x0000002d29087223 */ /* 0x040fe20000000008 */
[C---:B------:R-:W-:Y:S01]  /*8ba0*/  FFMA R9, R41.reuse, R46, R9 ;  /* 0x0000002e29097223 */ /* 0x040fe20000000009 */
[----:B------:R-:W-:Y:S01]  /*8bb0*/  FFMA R0, R41, R47, R0 ;  /* 0x0000002f29007223 */ /* 0x000fe20000000000 */
[C---:B------:R-:W-:Y:S01]  /*8bc0*/  FMUL R2, R38.reuse, R11 ;  /* 0x0000000b26027220 */ /* 0x040fe20000400000 */
[C---:B------:R-:W-:Y:S01]  /*8bd0*/  FMUL R3, R38.reuse, R12 ;  /* 0x0000000c26037220 */ /* 0x040fe20000400000 */
[C---:B------:R-:W-:Y:S01]  /*8be0*/  FMUL R10, R38.reuse, R13 ;  /* 0x0000000d260a7220 */ /* 0x040fe20000400000 */
[----:B------:R-:W-:Y:S01]  /*8bf0*/  F2FP.F16.F32.PACK_AB R102, R9, R8 ;  /* 0x000000080966723e */ /* 0x000fe200000000ff */
[C---:B------:R-:W-:Y:S01]  /*8c00*/  FFMA R2, R41.reuse, R49, R2 ;  /* 0x0000003129027223 */ /* 0x040fe20000000002 */
[C---:B------:R-:W-:Y:S01]  /*8c10*/  FFMA R3, R41.reuse, R48, R3 ;  /* 0x0000003029037223 */ /* 0x040fe20000000003 */
[C---:B------:R-:W-:Y:S01]  /*8c20*/  FFMA R10, R41.reuse, R51, R10 ;  /* 0x00000033290a7223 */ /* 0x040fe2000000000a */
[C---:B------:R-:W-:Y:S01]  /*8c30*/  FMUL R11, R38.reuse, R14 ;  /* 0x0000000e260b7220 */ /* 0x040fe20000400000 */
[C---:B------:R-:W-:Y:S01]  /*8c40*/  FMUL R15, R38.reuse, R15 ;  /* 0x0000000f260f7220 */ /* 0x040fe20000400000 */
[C---:B------:R-:W-:Y:S01]  /*8c50*/  FMUL R12, R38.reuse, R16 ;  /* 0x00000010260c7220 */ /* 0x040fe20000400000 */
[C---:B------:R-:W-:Y:S01]  /*8c60*/  FMUL R13, R38.reuse, R17 ;  /* 0x00000011260d7220 */ /* 0x040fe20000400000 */
[C---:B------:R-:W-:Y:S01]  /*8c70*/  FFMA R11, R41.reuse, R50, R11 ;  /* 0x00000032290b7223 */ /* 0x040fe2000000000b */
[C---:B------:R-:W-:Y:S01]  /*8c80*/  FMUL R14, R38.reuse, R18 ;  /* 0x00000012260e7220 */ /* 0x040fe20000400000 */
[C---:B------:R-:W-:Y:S01]  /*8c90*/  FFMA R15, R41.reuse, R52, R15 ;  /* 0x00000034290f7223 */ /* 0x040fe2000000000f */
[--C-:B------:R-:W-:Y:S02]  /*8ca0*/  HADD2.F32 R57, -RZ, R64.reuse.H0_H0 ;  /* 0x20000040ff397230 */ /* 0x100fe40000004100 */
[----:B------:R-:W-:Y:S01]  /*8cb0*/  FMUL R19, R38, R19 ;  /* 0x0000001326137220 */ /* 0x000fe20000400000 */
[----:B------:R-:W-:Y:S01]  /*8cc0*/  F2FP.F16.F32.PACK_AB R103, R2, R0 ;  /* 0x000000000267723e */ /* 0x000fe200000000ff */
[C---:B------:R-:W-:Y:S01]  /*8cd0*/  FFMA R12, R41.reuse, R53, R12 ;  /* 0x00000035290c7223 */ /* 0x040fe2000000000c */
[----:B------:R-:W-:Y:S02]  /*8ce0*/  HADD2.F32 R58, -RZ, R64.H1_H1 ;  /* 0x30000040ff3a7230 */ /* 0x000fe40000004100 */
[C---:B------:R-:W-:Y:S01]  /*8cf0*/  FMUL R16, R38.reuse, R20 ;  /* 0x0000001426107220 */ /* 0x040fe20000400000 */
[C---:B------:R-:W-:Y:S01]  /*8d00*/  FFMA R13, R41.reuse, R54, R13 ;  /* 0x00000036290d7223 */ /* 0x040fe2000000000d */
[----:B------:R1:W-:Y:S01]  /*8d10*/  STS.128 [R93+0x6000], R100 ;  /* 0x006000645d007388 */ /* 0x0003e20000000c00 */
[--C-:B------:R-:W-:Y:S02]  /*8d20*/  HADD2.F32 R59, -RZ, R65.reuse.H0_H0 ;  /* 0x20000041ff3b7230 */ /* 0x100fe40000004100 */
[C---:B------:R-:W-:Y:S01]  /*8d30*/  FMUL R17, R38.reuse, R21 ;  /* 0x0000001526117220 */ /* 0x040fe20000400000 */
[C---:B------:R-:W-:Y:S01]  /*8d40*/  FFMA R14, R41.reuse, R55, R14 ;  /* 0x00000037290e7223 */ /* 0x040fe2000000000e */
[----:B------:R-:W-:Y:S02]  /*8d50*/  HADD2.F32 R60, -RZ, R65.H1_H1 ;  /* 0x30000041ff3c7230 */ /* 0x000fe40000004100 */
[C---:B------:R-:W-:Y:S01]  /*8d60*/  FMUL R18, R38.reuse, R22 ;  /* 0x0000001626127220 */ /* 0x040fe20000400000 */
[C---:B------:R-:W-:Y:S01]  /*8d70*/  FFMA R19, R41.reuse, R56, R19 ;  /* 0x0000003829137223 */ /* 0x040fe20000000013 */
        /* <DEDUP_REMOVED lines=13> */
[----:B------:R-:W-:Y:S01]  /*8e50*/  FMUL R27, R38, R27 ;  /* 0x0000001b261b7220 */ /* 0x000fe20000400000 */
[----:B------:R-:W-:Y:S01]  /*8e60*/  F2FP.F16.F32.PACK_AB R104, R10, R3 ;  /* 0x000000030a68723e */ /* 0x000fe200000000ff */
[----:B------:R-:W-:Y:S01]  /*8e70*/  FFMA R20, R41, R61, R20 ;  /* 0x0000003d29147223 */ /* 0x000fe20000000014 */
[----:B------:R-:W-:Y:S01]  /*8e80*/  F2FP.F16.F32.PACK_AB R105, R15, R11 ;  /* 0x0000000b0f69723e */ /* 0x000fe200000000ff */
[----:B------:R-:W-:Y:S01]  /*8e90*/  HADD2.F32 R66, -RZ, R72.H1_H1 ;  /* 0x30000048ff427230 */ /* 0x000fe20000004100 */
[----:B------:R-:W-:Y:S01]  /*8ea0*/  F2FP.F16.F32.PACK_AB R106, R13, R12 ;  /* 0x0000000c0d6a723e */ /* 0x000fe200000000ff */
[C---:B------:R-:W-:Y:S01]  /*8eb0*/  FMUL R24, R38.reuse, R28 ;  /* 0x0000001c26187220 */ /* 0x040fe20000400000 */
[----:B------:R-:W-:Y:S01]  /*8ec0*/  F2FP.F16.F32.PACK_AB R107, R19, R14 ;  /* 0x0000000e136b723e */ /* 0x000fe200000000ff */
[C---:B------:R-:W-:Y:S01]  /*8ed0*/  FFMA R21, R41.reuse, R62, R21 ;  /* 0x0000003e29157223 */ /* 0x040fe20000000015 */
[--C-:B------:R-:W-:Y:S02]  /*8ee0*/  HADD2.F32 R67, -RZ, R73.reuse.H0_H0 ;  /* 0x20000049ff437230 */ /* 0x100fe40000004100 */
[C---:B------:R-:W-:Y:S01]  /*8ef0*/  FMUL R25, R38.reuse, R29 ;  /* 0x0000001d26197220 */ /* 0x040fe20000400000 */
[C---:B------:R-:W-:Y:S01]  /*8f00*/  FFMA R22, R41.reuse, R63, R22 ;  /* 0x0000003f29167223 */ /* 0x040fe20000000016 */
[----:B------:R1:W-:Y:S01]  /*8f10*/  STS.128 [R92+0x6010], R104 ;  /* 0x006010685c007388 */ /* 0x0003e20000000c00 */
        /* <DEDUP_REMOVED lines=48> */
.L_x_133:
[----:B------:R-:W-:Y:S05]  /*9220*/  BSYNC.RECONVERGENT B0 ;  /* 0x0000000000007941 */ /* 0x000fea0003800200 */
.L_x_132:
[----:B------:R-:W-:Y:S01]  /*9230*/  BAR.SYNC.DEFER_BLOCKING 0x1, 0x80 ;  /* 0x0042000000007b1d */ /* 0x000fe20000010000 */
[----:B------:R-:W-:Y:S01]  /*9240*/  UISETP.NE.AND UP0, UPT, UR52, -0x4, UPT ;  /* 0xfffffffc3400788c */ /* 0x000fe2000bf05270 */
[----:B------:R-:W-:Y:S08]  /*9250*/  IADD3 R0, PT, PT, R36, 0x1, RZ ;  /* 0x0000000124007810 */ /* 0x000ff00007ffe0ff */
[----:B------:R-:W-:Y:S05]  /*9260*/  BRA.U !UP0, `(.L_x_134) ;  /* 0x0000000108287547 */ /* 0x000fea000b800000 */
[----:B------:R-:W-:Y:S01]  /*9270*/  ISETP.NE.AND P0, PT, R98, RZ, PT ;  /* 0x000000ff6200720c */ /* 0x000fe20003f05270 */
[----:B------:R-:W-:Y:S01]  /*9280*/  IMAD.U32 R3, RZ, RZ, UR46 ;  /* 0x0000002eff037e24 */ /* 0x000fe2000f8e00ff */
[----:B------:R-:W-:Y:S01]  /*9290*/  UIADD3 UR4, UPT, UPT, UR46, 0x1, URZ ;  /* 0x000000012e047890 */ /* 0x000fe2000fffe0ff */
[----:B------:R-:W-:Y:S03]  /*92a0*/  IMAD.U32 R2, RZ, RZ, UR47 ;  /* 0x0000002fff027e24 */ /* 0x000fe6000f8e00ff */
[----:B------:R-:W-:Y:S04]  /*92b0*/  UISETP.NE.AND UP0, UPT, UR4, 0x4, UPT ;  /* 0x000000040400788c */ /* 0x000fe8000bf05270 */
[----:B------:R-:W-:Y:S03]  /*92c0*/  USEL UR46, UR4, URZ, UP0 ;  /* 0x000000ff042e7287 */ /* 0x000fe60008000000 */
[----:B------:R-:W-:Y:S05]  /*92d0*/  @P0 LEA R3, R3, UR44, 0x3 ;  /* 0x0000002c03030c11 */ /* 0x000fea000f8e18ff */
[----:B------:R-:W-:Y:S05]  /*92e0*/  @P0 VIADD R3, R3, 0x80 ;  /* 0x0000008003030836 */ /* 0x000fea0000000000 */
[----:B------:R-:W-:Y:S04]  /*92f0*/  @P0 PRMT R2, R2, 0x654, R3 ;  /* 0x0000065402020816 */ /* 0x000fe80000000003 */
[----:B------:R3:W-:Y:S03]  /*9300*/  @P0 SYNCS.ARRIVE.TRANS64.RED.A1T0 RZ, [R2+URZ], RZ ;  /* 0x000000ff02ff09a7 */ /* 0x0007e600081004ff */
.L_x_134:
[----:B------:R-:W-:Y:S01]  /*9310*/  R2UR UR4, R82 ;  /* 0x00000000520472ca */ /* 0x000fe200000e0000 */
[----:B------:R-:W-:Y:S01]  /*9320*/  UISETP.NE.AND UP0, UPT, UR62, URZ, UPT ;  /* 0x000000ff3e00728c */ /* 0x000fe2000bf05270 */
[----:B------:R-:W-:Y:S01]  /*9330*/  ISETP.NE.AND P0, PT, R86, 0x2, PT ;  /* 0x000000025600780c */ /* 0x000fe20003f05270 */
[----:B------:R-:W-:Y:S01]  /*9340*/  UIADD3 UR20, UPT, UPT, UR37, UR63, URZ ;  /* 0x0000003f25147290 */ /* 0x000fe2000fffe0ff */
[----:B------:R-:W-:Y:S01]  /*9350*/  ISETP.NE.AND P1, PT, R0, 0x4, PT ;  /* 0x000000040000780c */ /* 0x000fe20003f25270 */
[----:B------:R-:W-:Y:S01]  /*9360*/  UIADD3 UR52, UPT, UPT, UR52, 0x4, URZ ;  /* 0x0000000434347890 */ /* 0x000fe2000fffe0ff */
[----:B------:R-:W-:Y:S01]  /*9370*/  SEL R3, RZ, 0x1, P0 ;  /* 0x00000001ff037807 */ /* 0x000fe20000000000 */
[----:B------:R-:W-:Y:S01]  /*9380*/  UMOV UR36, UR61 ;  /* 0x0000003d00247c82 */ /* 0x000fe20008000000 */
[----:B---3--:R-:W-:Y:S02]  /*9390*/  SEL R2, RZ, 0x1, P1 ;  /* 0x00000001ff027807 */ /* 0x008fe40000800000 */
[----:B------:R-:W-:Y:S02]  /*93a0*/  LOP3.LUT R88, R88, R3, RZ, 0x3c, !PT ;  /* 0x0000000358587212 */ /* 0x000fe400078e3cff */
[----:B------:R-:W-:Y:S01]  /*93b0*/  LOP3.LUT R89, R89, R2, RZ, 0x3c, !PT ;  /* 0x0000000259597212 */ /* 0x000fe200078e3cff */
[----:B------:R-:W-:Y:S01]  /*93c0*/  UIADD3 UR16, UPT, UPT, UR38, UR4, URZ ;  /* 0x0000000426107290 */ /* 0x000fe2000fffe0ff */
[----:B------:R-:W-:Y:S02]  /*93d0*/  SEL R86, R86, RZ, P0 ;  /* 0x000000ff56567207 */ /* 0x000fe40000000000 */
[----:B------:R-:W-:Y:S01]  /*93e0*/  SEL R36, R0, RZ, P1 ;  /* 0x000000ff00247207 */ /* 0x000fe20000800000 */
[----:B------:R-:W-:Y:S08]  /*93f0*/  BRA.U UP0, `(.L_x_135) ;  /* 0xffffffbd00dc7547 */ /* 0x000ff0000b83ffff */
[----:B------:R-:W-:-:S13]  /*9400*/  R2UR UR4, R83 ;  /* 0x00000000530472ca */ /* 0x000fda00000e0000 */
[----:B------:R-:W-:-:S09]  /*9410*/  UISETP.NE.AND UP0, UPT, UR4, URZ, UPT ;  /* 0x000000ff0400728c */ /* 0x000fd2000bf05270 */
[----:B------:R-:W-:Y:S05]  /*9420*/  BRA.U !UP0, `(.L_x_136) ;  /* 0x0000000108487547 */ /* 0x000fea000b800000 */
[----:B------:R-:W3:Y:S02]  /*9430*/  LDCU.64 UR4, c[0x0][0x890] ;  /* 0x00011200ff0477ac */ /* 0x000ee40008000a00 */
[----:B---3--:R-:W-:-:S04]  /*9440*/  UISETP.NE.U32.AND UP0, UPT, UR4, URZ, UPT ;  /* 0x000000ff0400728c */ /* 0x008fc8000bf05070 */
[----:B------:R-:W-:-:S09]  /*9450*/  UISETP.NE.AND.EX UP0, UPT, UR5, URZ, UPT, UP0 ;  /* 0x000000ff0500728c */ /* 0x000fd2000bf05300 */
[----:B------:R-:W-:Y:S05]  /*9460*/  BRA.U UP0, `(.L_x_137) ;  /* 0x00000001000c7547 */ /* 0x000fea000b800000 */
[----:B------:R-:W-:-:S13]  /*9470*/  FSETP.NEU.AND P0, PT, R41, RZ, PT ;  /* 0x000000ff2900720b */ /* 0x000fda0003f0d000 */
[----:B------:R-:W-:Y:S05]  /*9480*/  @!P0 EXIT ;  /* 0x000000000000894d */ /* 0x000fea0003800000 */
[----:B------:R-:W-:Y:S05]  /*9490*/  BRA `(.L_x_136) ;  /* 0x00000000002c7947 */ /* 0x000fea0003800000 */
.L_x_137:
[----:B------:R-:W-:Y:S01]  /*94a0*/  ISETP.NE.AND P0, PT, R85, RZ, PT ;  /* 0x000000ff5500720c */ /* 0x000fe20003f05270 */
[----:B------:R-:W-:-:S12]  /*94b0*/  BSSY.RECONVERGENT B0, `(.L_x_136) ;  /* 0x0000009000007945 */ /* 0x000fd80003800200 */
[----:B------:R-:W-:Y:S05]  /*94c0*/  @P0 BRA `(.L_x_138) ;  /* 0x0000000000140947 */ /* 0x000fea0003800000 */
[----:B------:R-:W3:Y:S02]  /*94d0*/  LDCU.64 UR4, c[0x0][0x888] ;  /* 0x00011100ff0477ac */ /* 0x000ee40008000a00 */
[----:B---3--:R-:W-:-:S04]  /*94e0*/  ISETP.NE.U32.AND P0, PT, RZ, UR4, PT ;  /* 0x00000004ff007c0c */ /* 0x008fc8000bf05070 */
[----:B------:R-:W-:-:S13]  /*94f0*/  ISETP.NE.AND.EX P0, PT, RZ, UR5, PT, P0 ;  /* 0x00000005ff007c0c */ /* 0x000fda000bf05300 */
[----:B------:R-:W-:Y:S05]  /*9500*/  @!P0 EXIT ;  /* 0x000000000000894d */ /* 0x000fea0003800000 */
[----:B------:R-:W-:Y:S05]  /*9510*/  BRA `(.L_x_139) ;  /* 0x0000000000087947 */ /* 0x000fea0003800000 */
.L_x_138:
[----:B------:R-:W-:-:S13]  /*9520*/  FSETP.NEU.AND P0, PT, R41, RZ, PT ;  /* 0x000000ff2900720b */ /* 0x000fda0003f0d000 */
[----:B------:R-:W-:Y:S05]  /*9530*/  @!P0 EXIT ;  /* 0x000000000000894d */ /* 0x000fea0003800000 */
.L_x_139:
[----:B------:R-:W-:Y:S05]  /*9540*/  BSYNC.RECONVERGENT B0 ;  /* 0x0000000000007941 */ /* 0x000fea0003800200 */
.L_x_136:
[----:B------:R-:W-:Y:S01]  /*9550*/  ULEA UR4, UR46, UR44, 0x3 ;  /* 0x0000002c2e047291 */ /* 0x000fe2000f8e18ff */
[----:B------:R-:W-:-:S04]  /*9560*/  DEPBAR.LE SB0, 0x0 ;  /* 0x000080000000791a */ /* 0x000fc80000000000 */
[----:B------:R-:W-:-:S04]  /*9570*/  UIADD3 UR4, UPT, UPT, UR4, 0x80, URZ ;  /* 0x0000008004047890 */ /* 0x000fc8000fffe0ff */
[----:B------:R-:W-:-:S09]  /*9580*/  UPRMT UR4, UR47, 0x654, UR4 ;  /* 0x000006542f047896 */ /* 0x000fd20008000004 */
[----:B------:R-:W-:Y:S01]  /*9590*/  SYNCS.ARRIVE.TRANS64.RED.A1T0 RZ, [UR4], RZ ;  /* 0x000000ffffff79a7 */ /* 0x000fe20008100404 */
[----:B------:R-:W-:Y:S05]  /*95a0*/  EXIT ;  /* 0x000000000000794d */ /* 0x000fea0003800000 */
.L_x_24:
[----:B--2---:R2:W3:Y:S02]  /*95b0*/  SYNCS.PHASECHK.TRANS64.TRYWAIT P0, [R3+URZ+0x120], R2 ;  /* 0x00012002030075a7 */ /* 0x0044e400080011ff */
[----:B---3--:R-:W-:Y:S05]  /*95c0*/  @!P0 NANOSLEEP.SYNCS 0x989680 ;  /* 0x009896800000895d */ /* 0x008fea0003900000 */
[----:B------:R-:W3:Y:S02]  /*95d0*/  @!P0 SYNCS.PHASECHK.TRANS64 P0, [R3+URZ+0x120], R2 ;  /* 0x00012002030085a7 */ /* 0x000ee400080010ff */
[----:B---3--:R-:W-:Y:S05]  /*95e0*/  @!P0 BRA `(.L_x_24) ;  /* 0xfffffffc00f08947 */ /* 0x008fea000383ffff */
[----:B------:R-:W-:Y:S05]  /*95f0*/  BRA `(.L_x_140) ;  /* 0xffffff8000d87947 */ /* 0x000fea000383ffff */
.L_x_27:
[----:B-1----:R-:W-:-:S07]  /*9600*/  MOV R0, UR33 ;  /* 0x0000002100007c02 */ /* 0x002fce0008000f00 */
.L_x_141:
[----:B-1----:R1:W2:Y:S02]  /*9610*/  SYNCS.PHASECHK.TRANS64.TRYWAIT P0, [R0+URZ+0x30], R3 ;  /* 0x00003003000075a7 */ /* 0x0022a400080011ff */
[----:B--2---:R-:W-:Y:S05]  /*9620*/  @!P0 NANOSLEEP.SYNCS 0x989680 ;  /* 0x009896800000895d */ /* 0x004fea0003900000 */
[----:B------:R-:W2:Y:S02]  /*9630*/  @!P0 SYNCS.PHASECHK.TRANS64 P0, [R0+URZ+0x30], R3 ;  /* 0x00003003000085a7 */ /* 0x000ea400080010ff */
[----:B--2---:R-:W-:Y:S05]  /*9640*/  @!P0 BRA `(.L_x_141) ;  /* 0xfffffffc00f08947 */ /* 0x004fea000383ffff */
[----:B------:R-:W-:Y:S05]  /*9650*/  BRA `(.L_x_26) ;  /* 0xffffff8400207947 */ /* 0x000fea000383ffff */
.L_x_34:
[----:B-1----:R-:W-:-:S07]  /*9660*/  MOV R0, UR17 ;  /* 0x0000001100007c02 */ /* 0x002fce0008000f00 */
.L_x_142:
[----:B-1----:R1:W2:Y:S02]  /*9670*/  SYNCS.PHASECHK.TRANS64.TRYWAIT P0, [R0+URZ+0x30], R3 ;  /* 0x00003003000075a7 */ /* 0x0022a400080011ff */
[----:B--2---:R-:W-:Y:S05]  /*9680*/  @!P0 NANOSLEEP.SYNCS 0x989680 ;  /* 0x009896800000895d */ /* 0x004fea0003900000 */
[----:B------:R-:W2:Y:S02]  /*9690*/  @!P0 SYNCS.PHASECHK.TRANS64 P0, [R0+URZ+0x30], R3 ;  /* 0x00003003000085a7 */ /* 0x000ea400080010ff */
[----:B--2---:R-:W-:Y:S05]  /*96a0*/  @!P0 BRA `(.L_x_142) ;  /* 0xfffffffc00f08947 */ /* 0x004fea000383ffff */
[----:B------:R-:W-:Y:S05]  /*96b0*/  BRA `(.L_x_33) ;  /* 0xffffff8400dc7947 */ /* 0x000fea000383ffff */
.L_x_39:
[----:B-1----:R1:W2:Y:S02]  /*96c0*/  SYNCS.PHASECHK.TRANS64.TRYWAIT P0, [R3+URZ+0xb0], R0 ;  /* 0x0000b000030075a7 */ /* 0x0022a400080011ff */
[----:B--2---:R-:W-:Y:S05]  /*96d0*/  @!P0 NANOSLEEP.SYNCS 0x989680 ;  /* 0x009896800000895d */ /* 0x004fea0003900000 */
[----:B------:R-:W2:Y:S02]  /*96e0*/  @!P0 SYNCS.PHASECHK.TRANS64 P0, [R3+URZ+0xb0], R0 ;  /* 0x0000b000030085a7 */ /* 0x000ea400080010ff */
[----:B--2---:R-:W-:Y:S05]  /*96f0*/  @!P0 BRA `(.L_x_39) ;  /* 0xfffffffc00f08947 */ /* 0x004fea000383ffff */
[----:B------:R-:W-:Y:S05]  /*9700*/  BRA `(.L_x_143) ;  /* 0xffffff8800807947 */ /* 0x000fea000383ffff */
.L_x_43:
[----:B-1----:R-:W-:-:S07]  /*9710*/  MOV R0, UR4 ;  /* 0x0000000400007c02 */ /* 0x002fce0008000f00 */
.L_x_144:
[----:B-1----:R1:W2:Y:S02]  /*9720*/  SYNCS.PHASECHK.TRANS64.TRYWAIT P0, [R0+URZ], R3 ;  /* 0x00000003000075a7 */ /* 0x0022a400080011ff */
[----:B--2---:R-:W-:Y:S05]  /*9730*/  @!P0 NANOSLEEP.SYNCS 0x989680 ;  /* 0x009896800000895d */ /* 0x004fea0003900000 */
[----:B------:R-:W2:Y:S02]  /*9740*/  @!P0 SYNCS.PHASECHK.TRANS64 P0, [R0+URZ], R3 ;  /* 0x00000003000085a7 */ /* 0x000ea400080010ff */
[----:B--2---:R-:W-:Y:S05]  /*9750*/  @!P0 BRA `(.L_x_144) ;  /* 0xfffffffc00f08947 */ /* 0x004fea000383ffff */
[----:B------:R-:W-:Y:S05]  /*9760*/  BRA `(.L_x_145) ;  /* 0xffffff9000287947 */ /* 0x000fea000383ffff */
.L_x_44:
[----:B------:R-:W-:-:S07]  /*9770*/  MOV R0, UR5 ;  /* 0x0000000500007c02 */ /* 0x000fce0008000f00 */
.L_x_146:
[----:B-1----:R1:W2:Y:S02]  /*9780*/  SYNCS.PHASECHK.TRANS64.TRYWAIT P0, [R0+URZ], R3 ;  /* 0x00000003000075a7 */ /* 0x0022a400080011ff */
[----:B--2---:R-:W-:Y:S05]  /*9790*/  @!P0 NANOSLEEP.SYNCS 0x989680 ;  /* 0x009896800000895d */ /* 0x004fea0003900000 */
[----:B------:R-:W2:Y:S02]  /*97a0*/  @!P0 SYNCS.PHASECHK.TRANS64 P0, [R0+URZ], R3 ;  /* 0x00000003000085a7 */ /* 0x000ea400080010ff */
[----:B--2---:R-:W-:Y:S05]  /*97b0*/  @!P0 BRA `(.L_x_146) ;  /* 0xfffffffc00f08947 */ /* 0x004fea000383ffff */
[----:B------:R-:W-:Y:S05]  /*97c0*/  BRA `(.L_x_147) ;  /* 0xffffff9000347947 */ /* 0x000fea000383ffff */
.L_x_45:
[----:B------:R-:W-:-:S07]  /*97d0*/  MOV R0, UR5 ;  /* 0x0000000500007c02 */ /* 0x000fce0008000f00 */
.L_x_148:
[----:B-1----:R1:W2:Y:S02]  /*97e0*/  SYNCS.PHASECHK.TRANS64.TRYWAIT P0, [R0+URZ], R3 ;  /* 0x00000003000075a7 */ /* 0x0022a400080011ff */
[----:B--2---:R-:W-:Y:S05]  /*97f0*/  @!P0 NANOSLEEP.SYNCS 0x989680 ;  /* 0x009896800000895d */ /* 0x004fea0003900000 */
[----:B------:R-:W2:Y:S02]  /*9800*/  @!P0 SYNCS.PHASECHK.TRANS64 P0, [R0+URZ], R3 ;  /* 0x00000003000085a7 */ /* 0x000ea400080010ff */
[----:B--2---:R-:W-:Y:S05]  /*9810*/  @!P0 BRA `(.L_x_148) ;  /* 0xfffffffc00f08947 */ /* 0x004fea000383ffff */
[----:B------:R-:W-:Y:S05]  /*9820*/  BRA `(.L_x_149) ;  /* 0xffffff9000407947 */ /* 0x000fea000383ffff */
.L_x_46:
[----:B------:R-:W-:-:S07]  /*9830*/  MOV R0, UR5 ;  /* 0x0000000500007c02 */ /* 0x000fce0008000f00 */
.L_x_150:
[----:B-1----:R1:W2:Y:S02]  /*9840*/  SYNCS.PHASECHK.TRANS64.TRYWAIT P0, [R0+URZ], R3 ;  /* 0x00000003000075a7 */ /* 0x0022a400080011ff */
[----:B--2---:R-:W-:Y:S05]  /*9850*/  @!P0 NANOSLEEP.SYNCS 0x989680 ;  /* 0x009896800000895d */ /* 0x004fea0003900000 */
[----:B------:R-:W2:Y:S02]  /*9860*/  @!P0 SYNCS.PHASECHK.TRANS64 P0, [R0+URZ], R3 ;  /* 0x00000003000085a7 */ /* 0x000ea400080010ff */
[----:B--2---:R-:W-:Y:S05]  /*9870*/  @!P0 BRA `(.L_x_150) ;  /* 0xfffffffc00f08947 */ /* 0x004fea000383ffff */
[----:B------:R-:W-:Y:S05]  /*9880*/  BRA `(.L_x_151) ;  /* 0xffffff90004c7947 */ /* 0x000fea000383ffff */
.L_x_47:
[----:B------:R-:W-:-:S07]  /*9890*/  MOV R0, UR5 ;  /* 0x0000000500007c02 */ /* 0x000fce0008000f00 */
.L_x_152:
[----:B-1----:R1:W2:Y:S02]  /*98a0*/  SYNCS.PHASECHK.TRANS64.TRYWAIT P0, [R0+URZ], R3 ;  /* 0x00000003000075a7 */ /* 0x0022a400080011ff */
[----:B--2---:R-:W-:Y:S05]  /*98b0*/  @!P0 NANOSLEEP.SYNCS 0x989680 ;  /* 0x009896800000895d */ /* 0x004fea0003900000 */
[----:B------:R-:W2:Y:S02]  /*98c0*/  @!P0 SYNCS.PHASECHK.TRANS64 P0, [R0+URZ], R3 ;  /* 0x00000003000085a7 */ /* 0x000ea400080010ff */
[----:B--2---:R-:W-:Y:S05]  /*98d0*/  @!P0 BRA `(.L_x_152) ;  /* 0xfffffffc00f08947 */ /* 0x004fea000383ffff */
[----:B------:R-:W-:Y:S05]  /*98e0*/  BRA `(.L_x_153) ;  /* 0xffffff9000587947 */ /* 0x000fea000383ffff */
.L_x_50:
[----:B-1----:R1:W2:Y:S02]  /*98f0*/  SYNCS.PHASECHK.TRANS64.TRYWAIT P0, [R2+URZ+0x110], R5 ;  /* 0x00011005020075a7 */ /* 0x0022a400080011ff */
[----:B--2---:R-:W-:Y:S05]  /*9900*/  @!P0 NANOSLEEP.SYNCS 0x989680 ;  /* 0x009896800000895d */ /* 0x004fea0003900000 */
[----:B------:R-:W2:Y:S02]  /*9910*/  @!P0 SYNCS.PHASECHK.TRANS64 P0, [R2+URZ+0x110], R5 ;  /* 0x00011005020085a7 */ /* 0x000ea400080010ff */
[----:B--2---:R-:W-:Y:S05]  /*9920*/  @!P0 BRA `(.L_x_50) ;  /* 0xfffffffc00f08947 */ /* 0x004fea000383ffff */
[----:B------:R-:W-:Y:S05]  /*9930*/  BRA `(.L_x_154) ;  /* 0xffffff9000b47947 */ /* 0x000fea000383ffff */
.L_x_51:
[----:B------:R-:W-:-:S07]  /*9940*/  MOV R2, UR4 ;  /* 0x0000000400027c02 */ /* 0x000fce0008000f00 */
.L_x_155:
[----:B-1----:R1:W2:Y:S02]  /*9950*/  SYNCS.PHASECHK.TRANS64.TRYWAIT P0, [R2+URZ+0xc0], R5 ;  /* 0x0000c005020075a7 */ /* 0x0022a400080011ff */
[----:B--2---:R-:W-:Y:S05]  /*9960*/  @!P0 NANOSLEEP.SYNCS 0x989680 ;  /* 0x009896800000895d */ /* 0x004fea0003900000 */
[----:B------:R-:W2:Y:S02]  /*9970*/  @!P0 SYNCS.PHASECHK.TRANS64 P0, [R2+URZ+0xc0], R5 ;  /* 0x0000c005020085a7 */ /* 0x000ea400080010ff */
[----:B--2---:R-:W-:Y:S05]  /*9980*/  @!P0 BRA `(.L_x_155) ;  /* 0xfffffffc00f08947 */ /* 0x004fea000383ffff */
[----:B------:R-:W-:Y:S05]  /*9990*/  BRA `(.L_x_156) ;  /* 0xffffff9000c47947 */ /* 0x000fea000383ffff */
.L_x_52:
[----:B-1----:R1:W2:Y:S02]  /*99a0*/  SYNCS.PHASECHK.TRANS64.TRYWAIT P1, [R2+URZ+0xb0], R5 ;  /* 0x0000b005020075a7 */ /* 0x0022a400080211ff */
[----:B--2---:R-:W-:Y:S05]  /*99b0*/  @!P1 NANOSLEEP.SYNCS 0x989680 ;  /* 0x009896800000995d */ /* 0x004fea0003900000 */
[----:B------:R-:W2:Y:S02]  /*99c0*/  @!P1 SYNCS.PHASECHK.TRANS64 P1, [R2+URZ+0xb0], R5 ;  /* 0x0000b005020095a7 */ /* 0x000ea400080210ff */
[----:B--2---:R-:W-:Y:S05]  /*99d0*/  @!P1 BRA `(.L_x_52) ;  /* 0xfffffffc00f09947 */ /* 0x004fea000383ffff */
[----:B------:R-:W-:Y:S05]  /*99e0*/  BRA `(.L_x_157) ;  /* 0xffffff9000f47947 */ /* 0x000fea000383ffff */
.L_x_55:
[----:B------:R-:W-:-:S07]  /*99f0*/  MOV R0, UR4 ;  /* 0x0000000400007c02 */ /* 0x000fce0008000f00 */
.L_x_158:
[----:B-1----:R1:W2:Y:S02]  /*9a00*/  SYNCS.PHASECHK.TRANS64.TRYWAIT P0, [R0+URZ+0xc0], R3 ;  /* 0x0000c003000075a7 */ /* 0x0022a400080011ff */
[----:B--2---:R-:W-:Y:S05]  /*9a10*/  @!P0 NANOSLEEP.SYNCS 0x989680 ;  /* 0x009896800000895d */ /* 0x004fea0003900000 */
[----:B------:R-:W2:Y:S02]  /*9a20*/  @!P0 SYNCS.PHASECHK.TRANS64 P0, [R0+URZ+0xc0], R3 ;  /* 0x0000c003000085a7 */ /* 0x000ea400080010ff */
[----:B--2---:R-:W-:Y:S05]  /*9a30*/  @!P0 BRA `(.L_x_158) ;  /* 0xfffffffc00f08947 */ /* 0x004fea000383ffff */
[----:B------:R-:W-:Y:S05]  /*9a40*/  BRA `(.L_x_54) ;  /* 0xffffff9400487947 */ /* 0x000fea000383ffff */
.L_x_62:
[----:B-1----:R1:W2:Y:S02]  /*9a50*/  SYNCS.PHASECHK.TRANS64.TRYWAIT P1, [R0+URZ+0xb0], R5 ;  /* 0x0000b005000075a7 */ /* 0x0022a400080211ff */
[----:B--2---:R-:W-:Y:S05]  /*9a60*/  @!P1 NANOSLEEP.SYNCS 0x989680 ;  /* 0x009896800000995d */ /* 0x004fea0003900000 */
[----:B------:R-:W2:Y:S02]  /*9a70*/  @!P1 SYNCS.PHASECHK.TRANS64 P1, [R0+URZ+0xb0], R5 ;  /* 0x0000b005000095a7 */ /* 0x000ea400080210ff */
[----:B--2---:R-:W-:Y:S05]  /*9a80*/  @!P1 BRA `(.L_x_62) ;  /* 0xfffffffc00f09947 */ /* 0x004fea000383ffff */
[----:B------:R-:W-:Y:S05]  /*9a90*/  BRA `(.L_x_159) ;  /* 0xffffff9800bc7947 */ /* 0x000fea000383ffff */
.L_x_63:
[----:B------:R-:W-:-:S07]  /*9aa0*/  MOV R3, UR30 ;  /* 0x0000001e00037c02 */ /* 0x000fce0008000f00 */
.L_x_160:
[----:B-1----:R1:W2:Y:S02]  /*9ab0*/  SYNCS.PHASECHK.TRANS64.TRYWAIT P0, [R3+URZ+0xf0], R0 ;  /* 0x0000f000030075a7 */ /* 0x0022a400080011ff */
[----:B--2---:R-:W-:Y:S05]  /*9ac0*/  @!P0 NANOSLEEP.SYNCS 0x989680 ;  /* 0x009896800000895d */ /* 0x004fea0003900000 */
[----:B------:R-:W2:Y:S02]  /*9ad0*/  @!P0 SYNCS.PHASECHK.TRANS64 P0, [R3+URZ+0xf0], R0 ;  /* 0x0000f000030085a7 */ /* 0x000ea400080010ff */
[----:B--2---:R-:W-:Y:S05]  /*9ae0*/  @!P0 BRA `(.L_x_160) ;  /* 0xfffffffc00f08947 */ /* 0x004fea000383ffff */
[----:B------:R-:W-:Y:S05]  /*9af0*/  BRA `(.L_x_161) ;  /* 0xffffff9800f47947 */ /* 0x000fea000383ffff */
.L_x_66:
[----:B------:R-:W-:Y:S07]  /*9b00*/  MOV R0, UR5 ;  /* 0x0000000500007c02 */ /* 0x000fee0008000f00 */
.L_x_162:
[----:B-1----:R1:W2:Y:S02]  /*9b10*/  SYNCS.PHASECHK.TRANS64.TRYWAIT P0, [R0+URZ], R3 ;  /* 0x00000003000075a7 */ /* 0x0022a400080011ff */
[----:B--2---:R-:W-:Y:S05]  /*9b20*/  @!P0 NANOSLEEP.SYNCS 0x989680 ;  /* 0x009896800000895d */ /* 0x004fea0003900000 */
[----:B------:R-:W2:Y:S02]  /*9b30*/  @!P0 SYNCS.PHASECHK.TRANS64 P0, [R0+URZ], R3 ;  /* 0x00000003000085a7 */ /* 0x000ea400080010ff */
[----:B--2---:R-:W-:Y:S05]  /*9b40*/  @!P0 BRA `(.L_x_162) ;  /* 0xfffffffc00f08947 */ /* 0x004fea000383ffff */
[----:B------:R-:W-:Y:S05]  /*9b50*/  BRA `(.L_x_65) ;  /* 0xffffff9c00107947 */ /* 0x000fea000383ffff */
.L_x_69:
[----:B------:R-:W-:-:S07]  /*9b60*/  MOV R0, UR4 ;  /* 0x0000000400007c02 */ /* 0x000fce0008000f00 */
.L_x_163:
[----:B--2---:R2:W4:Y:S02]  /*9b70*/  SYNCS.PHASECHK.TRANS64.TRYWAIT P0, [R0+URZ], R3 ;  /* 0x00000003000075a7 */ /* 0x00452400080011ff */
[----:B----4-:R-:W-:Y:S05]  /*9b80*/  @!P0 NANOSLEEP.SYNCS 0x989680 ;  /* 0x009896800000895d */ /* 0x010fea0003900000 */
[----:B------:R-:W4:Y:S02]  /*9b90*/  @!P0 SYNCS.PHASECHK.TRANS64 P0, [R0+URZ], R3 ;  /* 0x00000003000085a7 */ /* 0x000f2400080010ff */
[----:B----4-:R-:W-:Y:S05]  /*9ba0*/  @!P0 BRA `(.L_x_163) ;  /* 0xfffffffc00f08947 */ /* 0x010fea000383ffff */
[----:B------:R-:W-:Y:S05]  /*9bb0*/  BRA `(.L_x_164) ;  /* 0xffffff9c00ec7947 */ /* 0x000fea000383ffff */
.L_x_70:
[----:B------:R-:W-:-:S07]  /*9bc0*/  MOV R0, UR5 ;  /* 0x0000000500007c02 */ /* 0x000fce0008000f00 */
.L_x_165:
[----:B-1----:R1:W2:Y:S02]  /*9bd0*/  SYNCS.PHASECHK.TRANS64.TRYWAIT P0, [R0+URZ], R3 ;  /* 0x00000003000075a7 */ /* 0x0022a400080011ff */
[----:B--2---:R-:W-:Y:S05]  /*9be0*/  @!P0 NANOSLEEP.SYNCS 0x989680 ;  /* 0x009896800000895d */ /* 0x004fea0003900000 */
[----:B------:R-:W2:Y:S02]  /*9bf0*/  @!P0 SYNCS.PHASECHK.TRANS64 P0, [R0+URZ], R3 ;  /* 0x00000003000085a7 */ /* 0x000ea400080010ff */
[----:B--2---:R-:W-:Y:S05]  /*9c00*/  @!P0 BRA `(.L_x_165) ;  /* 0xfffffffc00f08947 */ /* 0x004fea000383ffff */
[----:B------:R-:W-:Y:S05]  /*9c10*/  BRA `(.L_x_166) ;  /* 0xffffff9c00f87947 */ /* 0x000fea000383ffff */
.L_x_71:
[----:B------:R-:W-:-:S07]  /*9c20*/  MOV R0, UR5 ;  /* 0x0000000500007c02 */ /* 0x000fce0008000f00 */
.L_x_167:
[----:B-1----:R1:W2:Y:S02]  /*9c30*/  SYNCS.PHASECHK.TRANS64.TRYWAIT P0, [R0+URZ], R3 ;  /* 0x00000003000075a7 */ /* 0x0022a400080011ff */
[----:B--2---:R-:W-:Y:S05]  /*9c40*/  @!P0 NANOSLEEP.SYNCS 0x989680 ;  /* 0x009896800000895d */ /* 0x004fea0003900000 */
[----:B------:R-:W2:Y:S02]  /*9c50*/  @!P0 SYNCS.PHASECHK.TRANS64 P0, [R0+URZ], R3 ;  /* 0x00000003000085a7 */ /* 0x000ea400080010ff */
[----:B--2---:R-:W-:Y:S05]  /*9c60*/  @!P0 BRA `(.L_x_167) ;  /* 0xfffffffc00f08947 */ /* 0x004fea000383ffff */
[----:B------:R-:W-:Y:S05]  /*9c70*/  BRA `(.L_x_168) ;  /* 0xffffffa000047947 */ /* 0x000fea000383ffff */
.L_x_72:
[----:B------:R-:W-:-:S07]  /*9c80*/  MOV R0, UR4 ;  /* 0x0000000400007c02 */ /* 0x000fce0008000f00 */
.L_x_169:
[----:B-1----:R1:W2:Y:S02]  /*9c90*/  SYNCS.PHASECHK.TRANS64.TRYWAIT P0, [R0+URZ], R3 ;  /* 0x00000003000075a7 */ /* 0x0022a400080011ff */
[----:B--2---:R-:W-:Y:S05]  /*9ca0*/  @!P0 NANOSLEEP.SYNCS 0x989680 ;  /* 0x009896800000895d */ /* 0x004fea0003900000 */
[----:B------:R-:W2:Y:S02]  /*9cb0*/  @!P0 SYNCS.PHASECHK.TRANS64 P0, [R0+URZ], R3 ;  /* 0x00000003000085a7 */ /* 0x000ea400080010ff */
[----:B--2---:R-:W-:Y:S05]  /*9cc0*/  @!P0 BRA `(.L_x_169) ;  /* 0xfffffffc00f08947 */ /* 0x004fea000383ffff */
[----:B------:R-:W-:Y:S05]  /*9cd0*/  BRA `(.L_x_170) ;  /* 0xffffffa000107947 */ /* 0x000fea000383ffff */
.L_x_77:
[----:B--2---:R2:W3:Y:S02]  /*9ce0*/  SYNCS.PHASECHK.TRANS64.TRYWAIT P0, [R12+URZ+0xb0], R9 ;  /* 0x0000b0090c0075a7 */ /* 0x0044e400080011ff */
[----:B---3--:R-:W-:Y:S05]  /*9cf0*/  @!P0 NANOSLEEP.SYNCS 0x989680 ;  /* 0x009896800000895d */ /* 0x008fea0003900000 */
[----:B------:R-:W3:Y:S02]  /*9d00*/  @!P0 SYNCS.PHASECHK.TRANS64 P0, [R12+URZ+0xb0], R9 ;  /* 0x0000b0090c0085a7 */ /* 0x000ee400080010ff */
[----:B---3--:R-:W-:Y:S05]  /*9d10*/  @!P0 BRA `(.L_x_77) ;  /* 0xfffffffc00f08947 */ /* 0x008fea000383ffff */
[----:B------:R-:W-:Y:S05]  /*9d20*/  BRA `(.L_x_171) ;  /* 0xffffffa400307947 */ /* 0x000fea000383ffff */
.L_x_80:
[----:B------:R-:W-:Y:S07]  /*9d30*/  MOV R0, UR21 ;  /* 0x0000001500007c02 */ /* 0x000fee0008000f00 */
.L_x_172:
[----:B--2---:R2:W3:Y:S02]  /*9d40*/  SYNCS.PHASECHK.TRANS64.TRYWAIT P2, [R0+URZ+0xa8], R11 ;  /* 0x0000a80b000075a7 */ /* 0x0044e400080411ff */
[----:B---3--:R-:W-:Y:S05]  /*9d50*/  @!P2 NANOSLEEP.SYNCS 0x989680 ;  /* 0x009896800000a95d */ /* 0x008fea0003900000 */
[----:B------:R-:W3:Y:S02]  /*9d60*/  @!P2 SYNCS.PHASECHK.TRANS64 P2, [R0+URZ+0xa8], R11 ;  /* 0x0000a80b0000a5a7 */ /* 0x000ee400080410ff */
[----:B---3--:R-:W-:Y:S05]  /*9d70*/  @!P2 BRA `(.L_x_172) ;  /* 0xfffffffc00f0a947 */ /* 0x008fea000383ffff */
[----:B------:R-:W-:Y:S05]  /*9d80*/  BRA `(.L_x_79) ;  /* 0xffffffa800987947 */ /* 0x000fea000383ffff */
.L_x_83:
[----:B--2---:R-:W-:Y:S07]  /*9d90*/  MOV R0, UR21 ;  /* 0x0000001500007c02 */ /* 0x004fee0008000f00 */
.L_x_173:
[----:B--2---:R2:W3:Y:S02]  /*9da0*/  SYNCS.PHASECHK.TRANS64.TRYWAIT P0, [R0+URZ+0x80], R9 ;  /* 0x00008009000075a7 */ /* 0x0044e400080011ff */
[----:B---3--:R-:W-:Y:S05]  /*9db0*/  @!P0 NANOSLEEP.SYNCS 0x989680 ;  /* 0x009896800000895d */ /* 0x008fea0003900000 */
[----:B------:R-:W3:Y:S02]  /*9dc0*/  @!P0 SYNCS.PHASECHK.TRANS64 P0, [R0+URZ+0x80], R9 ;  /* 0x00008009000085a7 */ /* 0x000ee400080010ff */
[----:B---3--:R-:W-:Y:S05]  /*9dd0*/  @!P0 BRA `(.L_x_173) ;  /* 0xfffffffc00f08947 */ /* 0x008fea000383ffff */
[----:B------:R-:W-:Y:S05]  /*9de0*/  BRA `(.L_x_174) ;  /* 0xffffffa800f47947 */ /* 0x000fea000383ffff */
.L_x_84:
[----:B------:R-:W-:Y:S07]  /*9df0*/  MOV R0, UR21 ;  /* 0x0000001500007c02 */ /* 0x000fee0008000f00 */
.L_x_175:
[----:B--2---:R2:W3:Y:S02]  /*9e00*/  SYNCS.PHASECHK.TRANS64.TRYWAIT P0, [R0+URZ+0x88], R9 ;  /* 0x00008809000075a7 */ /* 0x0044e400080011ff */
[----:B---3--:R-:W-:Y:S05]  /*9e10*/  @!P0 NANOSLEEP.SYNCS 0x989680 ;  /* 0x009896800000895d */ /* 0x008fea0003900000 */
[----:B------:R-:W3:Y:S02]  /*9e20*/  @!P0 SYNCS.PHASECHK.TRANS64 P0, [R0+URZ+0x88], R9 ;  /* 0x00008809000085a7 */ /* 0x000ee400080010ff */
[----:B---3--:R-:W-:Y:S05]  /*9e30*/  @!P0 BRA `(.L_x_175) ;  /* 0xfffffffc00f08947 */ /* 0x008fea000383ffff */
[----:B------:R-:W-:Y:S05]  /*9e40*/  BRA `(.L_x_176) ;  /* 0xffffffac00307947 */ /* 0x000fea000383ffff */
.L_x_85:
[----:B------:R-:W-:Y:S07]  /*9e50*/  MOV R0, UR21 ;  /* 0x0000001500007c02 */ /* 0x000fee0008000f00 */
.L_x_177:
[----:B--2---:R2:W3:Y:S02]  /*9e60*/  SYNCS.PHASECHK.TRANS64.TRYWAIT P0, [R0+URZ+0x90], R9 ;  /* 0x00009009000075a7 */ /* 0x0044e400080011ff */
[----:B---3--:R-:W-:Y:S05]  /*9e70*/  @!P0 NANOSLEEP.SYNCS 0x989680 ;  /* 0x009896800000895d */ /* 0x008fea0003900000 */
[----:B------:R-:W3:Y:S02]  /*9e80*/  @!P0 SYNCS.PHASECHK.TRANS64 P0, [R0+URZ+0x90], R9 ;  /* 0x00009009000085a7 */ /* 0x000ee400080010ff */
[----:B---3--:R-:W-:Y:S05]  /*9e90*/  @!P0 BRA `(.L_x_177) ;  /* 0xfffffffc00f08947 */ /* 0x008fea000383ffff */
[----:B------:R-:W-:Y:S05]  /*9ea0*/  BRA `(.L_x_178) ;  /* 0xffffffac00787947 */ /* 0x000fea000383ffff */
.L_x_86:
[----:B------:R-:W-:Y:S07]  /*9eb0*/  MOV R0, UR21 ;  /* 0x0000001500007c02 */ /* 0x000fee0008000f00 */
.L_x_179:
[----:B--2---:R2:W3:Y:S02]  /*9ec0*/  SYNCS.PHASECHK.TRANS64.TRYWAIT P0, [R0+URZ+0x98], R9 ;  /* 0x00009809000075a7 */ /* 0x0044e400080011ff */
[----:B---3--:R-:W-:Y:S05]  /*9ed0*/  @!P0 NANOSLEEP.SYNCS 0x989680 ;  /* 0x009896800000895d */ /* 0x008fea0003900000 */
[----:B------:R-:W3:Y:S02]  /*9ee0*/  @!P0 SYNCS.PHASECHK.TRANS64 P0, [R0+URZ+0x98], R9 ;  /* 0x00009809000085a7 */ /* 0x000ee400080010ff */
[----:B---3--:R-:W-:Y:S05]  /*9ef0*/  @!P0 BRA `(.L_x_179) ;  /* 0xfffffffc00f08947 */ /* 0x008fea000383ffff */
[----:B------:R-:W-:Y:S05]  /*9f00*/  BRA `(.L_x_180) ;  /* 0xffffffac00bc7947 */ /* 0x000fea000383ffff */
.L_x_88:
[----:B------:R-:W-:-:S07]  /*9f10*/  MOV R0, UR21 ;  /* 0x0000001500007c02 */ /* 0x000fce0008000f00 */
.L_x_181:
[----:B---3--:R3:W4:Y:S02]  /*9f20*/  SYNCS.PHASECHK.TRANS64.TRYWAIT P0, [R0+URZ+0x80], R3 ;  /* 0x00008003000075a7 */ /* 0x00872400080011ff */
[----:B----4-:R-:W-:Y:S05]  /*9f30*/  @!P0 NANOSLEEP.SYNCS 0x989680 ;  /* 0x009896800000895d */ /* 0x010fea0003900000 */
[----:B------:R-:W4:Y:S02]  /*9f40*/  @!P0 SYNCS.PHASECHK.TRANS64 P0, [R0+URZ+0x80], R3 ;  /* 0x00008003000085a7 */ /* 0x000f2400080010ff */
[----:B----4-:R-:W-:Y:S05]  /*9f50*/  @!P0 BRA `(.L_x_181) ;  /* 0xfffffffc00f08947 */ /* 0x010fea000383ffff */
[----:B------:R-:W-:Y:S05]  /*9f60*/  BRA `(.L_x_182) ;  /* 0xffffffb000307947 */ /* 0x000fea000383ffff */
.L_x_89:
[----:B---3--:R-:W-:-:S07]  /*9f70*/  MOV R0, UR21 ;  /* 0x0000001500007c02 */ /* 0x008fce0008000f00 */
.L_x_183:
[----:B---3--:R3:W4:Y:S02]  /*9f80*/  SYNCS.PHASECHK.TRANS64.TRYWAIT P0, [R0+URZ+0x88], R3 ;  /* 0x00008803000075a7 */ /* 0x00872400080011ff */
[----:B----4-:R-:W-:Y:S05]  /*9f90*/  @!P0 NANOSLEEP.SYNCS 0x989680 ;  /* 0x009896800000895d */ /* 0x010fea0003900000 */
[----:B------:R-:W4:Y:S02]  /*9fa0*/  @!P0 SYNCS.PHASECHK.TRANS64 P0, [R0+URZ+0x88], R3 ;  /* 0x00008803000085a7 */ /* 0x000f2400080010ff */
[----:B----4-:R-:W-:Y:S05]  /*9fb0*/  @!P0 BRA `(.L_x_183) ;  /* 0xfffffffc00f08947 */ /* 0x010fea000383ffff */
[----:B------:R-:W-:Y:S05]  /*9fc0*/  BRA `(.L_x_184) ;  /* 0xffffffb000207947 */ /* 0x000fea000383ffff */
.L_x_90:
[----:B---3--:R-:W-:-:S07]  /*9fd0*/  MOV R0, UR21 ;  /* 0x0000001500007c02 */ /* 0x008fce0008000f00 */
.L_x_185:
[----:B---3--:R3:W4:Y:S02]  /*9fe0*/  SYNCS.PHASECHK.TRANS64.TRYWAIT P0, [R0+URZ+0x90], R3 ;  /* 0x00009003000075a7 */ /* 0x00872400080011ff */
[----:B----4-:R-:W-:Y:S05]  /*9ff0*/  @!P0 NANOSLEEP.SYNCS 0x989680 ;  /* 0x009896800000895d */ /* 0x010fea0003900000 */
[----:B------:R-:W4:Y:S02]  /*a000*/  @!P0 SYNCS.PHASECHK.TRANS64 P0, [R0+URZ+0x90], R3 ;  /* 0x00009003000085a7 */ /* 0x000f2400080010ff */
[----:B----4-:R-:W-:Y:S05]  /*a010*/  @!P0 BRA `(.L_x_185) ;  /* 0xfffffffc00f08947 */ /* 0x010fea000383ffff */
[----:B------:R-:W-:Y:S05]  /*a020*/  BRA `(.L_x_186) ;  /* 0xffffffb000107947 */ /* 0x000fea000383ffff */
.L_x_92:
[----:B-1----:R1:W2:Y:S02]  /*a030*/  SYNCS.PHASECHK.TRANS64.TRYWAIT P0, [R3+URZ+0xb0], R0 ;  /* 0x0000b000030075a7 */ /* 0x0022a400080011ff */
[----:B--2---:R-:W-:Y:S05]  /*a040*/  @!P0 NANOSLEEP.SYNCS 0x989680 ;  /* 0x009896800000895d */ /* 0x004fea0003900000 */
[----:B------:R-:W2:Y:S02]  /*a050*/  @!P0 SYNCS.PHASECHK.TRANS64 P0, [R3+URZ+0xb0], R0 ;  /* 0x0000b000030085a7 */ /* 0x000ea400080010ff */
[----:B--2---:R-:W-:Y:S05]  /*a060*/  @!P0 BRA `(.L_x_92) ;  /* 0xfffffffc00f08947 */ /* 0x004fea000383ffff */
[----:B------:R-:W-:Y:S05]  /*a070*/  BRA `(.L_x_187) ;  /* 0xffffffb000d07947 */ /* 0x000fea000383ffff */
.L_x_103:
[----:B-1----:R-:W-:Y:S04]  /*a080*/  MOV R2, UR44 ;  /* 0x0000002c00027c02 */ /* 0x002fe80008000f00 */
[----:B------:R1:W2:Y:S03]  /*a090*/  SYNCS.PHASECHK.TRANS64.TRYWAIT P1, [R2+URZ+0x60], R3 ;  /* 0x00006003020075a7 */ /* 0x0002a600080211ff */
[----:B--2---:R-:W-:Y:S05]  /*a0a0*/  @!P1 NANOSLEEP.SYNCS 0x989680 ;  /* 0x009896800000995d */ /* 0x004fea0003900000 */
[----:B------:R-:W2:Y:S02]  /*a0b0*/  @!P1 SYNCS.PHASECHK.TRANS64 P1, [R2+URZ+0x60], R3 ;  /* 0x00006003020095a7 */ /* 0x000ea400080210ff */
[----:B--2---:R-:W-:Y:S05]  /*a0c0*/  @!P1 BRA `(.L_x_103) ;  /* 0xfffffffc00ec9947 */ /* 0x004fea000383ffff */
[----:B------:R-:W-:Y:S05]  /*a0d0*/  BRA `(.L_x_102) ;  /* 0xffffffc000407947 */ /* 0x000fea000383ffff */
.L_x_105:
[----:B-1----:R1:W4:Y:S02]  /*a0e0*/  SYNCS.PHASECHK.TRANS64.TRYWAIT P0, [R99+URZ+0xd0], R0 ;  /* 0x0000d000630075a7 */ /* 0x00232400080011ff */
[----:B----4-:R-:W-:Y:S05]  /*a0f0*/  @!P0 NANOSLEEP.SYNCS 0x989680 ;  /* 0x009896800000895d */ /* 0x010fea0003900000 */
[----:B------:R-:W4:Y:S02]  /*a100*/  @!P0 SYNCS.PHASECHK.TRANS64 P0, [R99+URZ+0xd0], R0 ;  /* 0x0000d000630085a7 */ /* 0x000f2400080010ff */
[----:B----4-:R-:W-:Y:S05]  /*a110*/  @!P0 BRA `(.L_x_105) ;  /* 0xfffffffc00f08947 */ /* 0x010fea000383ffff */
[----:B------:R-:W-:Y:S05]  /*a120*/  BRA `(.L_x_104) ;  /* 0xffffffc000687947 */ /* 0x000fea000383ffff */
.L_x_114:
[----:B---3--:R3:W4:Y:S02]  /*a130*/  SYNCS.PHASECHK.TRANS64.TRYWAIT P0, [R3+URZ+0x60], R0 ;  /* 0x00006000030075a7 */ /* 0x00872400080011ff */
[----:B----4-:R-:W-:Y:S05]  /*a140*/  @!P0 NANOSLEEP.SYNCS 0x989680 ;  /* 0x009896800000895d */ /* 0x010fea0003900000 */
[----:B------:R-:W4:Y:S02]  /*a150*/  @!P0 SYNCS.PHASECHK.TRANS64 P0, [R3+URZ+0x60], R0 ;  /* 0x00006000030085a7 */ /* 0x000f2400080010ff */
[----:B----4-:R-:W-:Y:S05]  /*a160*/  @!P0 BRA `(.L_x_114) ;  /* 0xfffffffc00f08947 */ /* 0x010fea000383ffff */
[----:B------:R-:W-:Y:S05]  /*a170*/  BRA `(.L_x_113) ;  /* 0xffffffcc00447947 */ /* 0x000fea000383ffff */
.L_x_122:
[----:B---3--:R3:W4:Y:S02]  /*a180*/  SYNCS.PHASECHK.TRANS64.TRYWAIT P0, [R62+URZ+0x60], R5 ;  /* 0x000060053e0075a7 */ /* 0x00872400080011ff */
[----:B----4-:R-:W-:Y:S05]  /*a190*/  @!P0 NANOSLEEP.SYNCS 0x989680 ;  /* 0x009896800000895d */ /* 0x010fea0003900000 */
[----:B------:R-:W4:Y:S02]  /*a1a0*/  @!P0 SYNCS.PHASECHK.TRANS64 P0, [R62+URZ+0x60], R5 ;  /* 0x000060053e0085a7 */ /* 0x000f2400080010ff */
[----:B----4-:R-:W-:Y:S05]  /*a1b0*/  @!P0 BRA `(.L_x_122) ;  /* 0xfffffffc00f08947 */ /* 0x010fea000383ffff */
[----:B------:R-:W-:Y:S05]  /*a1c0*/  BRA `(.L_x_121) ;  /* 0xffffffd800487947 */ /* 0x000fea000383ffff */
.L_x_130:
[----:B---3--:R3:W4:Y:S02]  /*a1d0*/  SYNCS.PHASECHK.TRANS64.TRYWAIT P0, [R62+URZ+0x60], R5 ;  /* 0x000060053e0075a7 */ /* 0x00872400080011ff */
[----:B----4-:R-:W-:Y:S05]  /*a1e0*/  @!P0 NANOSLEEP.SYNCS 0x989680 ;  /* 0x009896800000895d */ /* 0x010fea0003900000 */
[----:B------:R-:W4:Y:S02]  /*a1f0*/  @!P0 SYNCS.PHASECHK.TRANS64 P0, [R62+URZ+0x60], R5 ;  /* 0x000060053e0085a7 */ /* 0x000f2400080010ff */
[----:B----4-:R-:W-:Y:S05]  /*a200*/  @!P0 BRA `(.L_x_130) ;  /* 0xfffffffc00f08947 */ /* 0x010fea000383ffff */
[----:B------:R-:W-:Y:S05]  /*a210*/  BRA `(.L_x_129) ;  /* 0xffffffe4004c7947 */ /* 0x000fea000383ffff */
        .weak           $__internal_0_$__cuda_sm10x_tcgen05_guardrail_trap_col_being_dealloced_not_returned_by_alloc
        .type           $__internal_0_$__cuda_sm10x_tcgen05_guardrail_trap_col_being_dealloced_not_returned_by_alloc,@function
        .size           $__internal_0_$__cuda_sm10x_tcgen05_guardrail_trap_col_being_dealloced_not_returned_by_alloc,($__internal_1_$__cuda_sm10x_tcgen05_guardrail_trap_phase_invalid_during_alloc - $__internal_0_$__cuda_sm10x_tcgen05_guardrail_trap_col_being_dealloced_not_returned_by_alloc)
$__internal_0_$__cuda_sm10x_tcgen05_guardrail_trap_col_being_dealloced_not_returned_by_alloc:
[----:B------:R-:W-:Y:S05]  /*a220*/  BPT.TRAP 0x1 ;  /* 0x000000040000795c */ /* 0x000fea0000300000 */
[----:B------:R-:W-:-:S04]  /*a230*/  HFMA2 R3, -RZ, RZ, 0, 0 ;  /* 0x00000000ff037431 */ /* 0x000fc800000001ff */
[----:B------:R-:W-:Y:S05]  /*a240*/  RET.REL.NODEC R2 `(_ZN7cutlass13device_kernelINS_4gemm6kernel13GemmUniversalIN4cute5tupleIJiiiiEEENS1_10collective13CollectiveMmaINS1_35MainloopSm100TmaUmmaWarpSpecializedILi6ELi2ELi4ENS5_IJNS4_1CILi1EEENSA_ILi4EEESB_EEEEENS5_IJNSA_ILi128EEESF_NSA_ILi64EEEEEENS_6half_tENS5_IJlSB_lEEESI_SJ_NS4_8TiledMMAINS4_8MMA_AtomIJNS4_20SM100_MMA_F16BF16_SSISI_SI_fLi128ELi128ELNS4_4UMMA5MajorE0ELSO_0ELNSN_7ScaleInE0ELSP_0EEEEEENS4_6LayoutINS5_IJSB_SB_SB_EEENS5_IJNSA_ILi0EEESU_SU_EEEEENS5_IJNS4_10UnderscoreESX_SX_EEEEENS4_23SM90_TMA_LOAD_MULTICASTENS4_14ComposedLayoutINS4_7SwizzleILi3ELi4ELi3EEENS4_18smem_ptr_flag_bitsILi16EEENSS_INS5_IJNSA_ILi8EEESG_EEENS5_IJSG_SB_EEEEEEEvNS4_8identityENS4_13SM90_TMA_LOADES1A_vS1B_EENS_8epilogue10collective18CollectiveEpilogueINS1E_23Sm100TmaWarpSpecializedILi4ELi2ELi32ELb1ELb0EEEJSH_NS5_IJNSS_ISF_SB_EENSS_INSA_ILi32EEESB_EEEEESI_SJ_SI_SJ_NS1E_6fusion15FusionCallbacksIS1I_NS1N_17LinearCombinationISI_fSI_fLNS_15FloatRoundStyleE2EEESH_S1M_JEEENS4_5SM1004TMEM4LOAD26SM100_TMEM_LOAD_32dp32b32xES1C_NS11_INS12_ILi2ELi4ELi3EEES15_NSS_INS5_IJS16_S1K_EEENS5_IJS1K_SB_EEEEEEENS4_39AutoVectorizingCopyWithAssumedAlignmentILi128EEENS4_14SM90_TMA_STOREES21_S23_S23_EEEvvEEEEvNT_6ParamsE) ;  /* 0xffffff5c026c7950 */ /* 0x000fea0003c3ffff */
        .weak           $__internal_1_$__cuda_sm10x_tcgen05_guardrail_trap_phase_invalid_during_alloc
        .type           $__internal_1_$__cuda_sm10x_tcgen05_guardrail_trap_phase_invalid_during_alloc,@function
        .size           $__internal_1_$__cuda_sm10x_tcgen05_guardrail_trap_phase_invalid_during_alloc,($__internal_2_$__cuda_sm10x_tcgen05_guardrail_trap_unallocated_columns_being_dealloced - $__internal_1_$__cuda_sm10x_tcgen05_guardrail_trap_phase_invalid_during_alloc)
$__internal_1_$__cuda_sm10x_tcgen05_guardrail_trap_phase_invalid_during_alloc:
[----:B------:R-:W-:Y:S05]  /*a250*/  BPT.TRAP 0x1 ;  /* 0x000000040000795c */ /* 0x000fea0000300000 */
[----:B------:R-:W-:-:S04]  /*a260*/  MOV R5, 0x0 ;  /* 0x0000000000057802 */ /* 0x000fc80000000f00 */
[----:B------:R-:W-:Y:S05]  /*a270*/  RET.REL.NODEC R4 `(_ZN7cutlass13device_kernelINS_4gemm6kernel13GemmUniversalIN4cute5tupleIJiiiiEEENS1_10collective13CollectiveMmaINS1_35MainloopSm100TmaUmmaWarpSpecializedILi6ELi2ELi4ENS5_IJNS4_1CILi1EEENSA_ILi4EEESB_EEEEENS5_IJNSA_ILi128EEESF_NSA_ILi64EEEEEENS_6half_tENS5_IJlSB_lEEESI_SJ_NS4_8TiledMMAINS4_8MMA_AtomIJNS4_20SM100_MMA_F16BF16_SSISI_SI_fLi128ELi128ELNS4_4UMMA5MajorE0ELSO_0ELNSN_7ScaleInE0ELSP_0EEEEEENS4_6LayoutINS5_IJSB_SB_SB_EEENS5_IJNSA_ILi0EEESU_SU_EEEEENS5_IJNS4_10UnderscoreESX_SX_EEEEENS4_23SM90_TMA_LOAD_MULTICASTENS4_14ComposedLayoutINS4_7SwizzleILi3ELi4ELi3EEENS4_18smem_ptr_flag_bitsILi16EEENSS_INS5_IJNSA_ILi8EEESG_EEENS5_IJSG_SB_EEEEEEEvNS4_8identityENS4_13SM90_TMA_LOADES1A_vS1B_EENS_8epilogue10collective18CollectiveEpilogueINS1E_23Sm100TmaWarpSpecializedILi4ELi2ELi32ELb1ELb0EEEJSH_NS5_IJNSS_ISF_SB_EENSS_INSA_ILi32EEESB_EEEEESI_SJ_SI_SJ_NS1E_6fusion15FusionCallbacksIS1I_NS1N_17LinearCombinationISI_fSI_fLNS_15FloatRoundStyleE2EEESH_S1M_JEEENS4_5SM1004TMEM4LOAD26SM100_TMEM_LOAD_32dp32b32xES1C_NS11_INS12_ILi2ELi4ELi3EEES15_NSS_INS5_IJS16_S1K_EEENS5_IJS1K_SB_EEEEEEENS4_39AutoVectorizingCopyWithAssumedAlignmentILi128EEENS4_14SM90_TMA_STOREES21_S23_S23_EEEvvEEEEvNT_6ParamsE) ;  /* 0xffffff5c04607950 */ /* 0x000fea0003c3ffff */
        .weak           $__internal_2_$__cuda_sm10x_tcgen05_guardrail_trap_unallocated_columns_being_dealloced
        .type           $__internal_2_$__cuda_sm10x_tcgen05_guardrail_trap_unallocated_columns_being_dealloced,@function
        .size           $__internal_2_$__cuda_sm10x_tcgen05_guardrail_trap_unallocated_columns_being_dealloced,(.L_x_189 - $__internal_2_$__cuda_sm10x_tcgen05_guardrail_trap_unallocated_columns_being_dealloced)
$__internal_2_$__cuda_sm10x_tcgen05_guardrail_trap_unallocated_columns_being_dealloced:
[----:B------:R-:W-:Y:S05]  /*a280*/  BPT.TRAP 0x1 ;  /* 0x000000040000795c */ /* 0x000fea0000300000 */
[----:B------:R-:W-:-:S04]  /*a290*/  HFMA2 R3, -RZ, RZ, 0, 0 ;  /* 0x00000000ff037431 */ /* 0x000fc800000001ff */
[----:B------:R-:W-:Y:S05]  /*a2a0*/  RET.REL.NODEC R2 `(_ZN7cutlass13device_kernelINS_4gemm6kernel13GemmUniversalIN4cute5tupleIJiiiiEEENS1_10collective13CollectiveMmaINS1_35MainloopSm100TmaUmmaWarpSpecializedILi6ELi2ELi4ENS5_IJNS4_1CILi1EEENSA_ILi4EEESB_EEEEENS5_IJNSA_ILi128EEESF_NSA_ILi64EEEEEENS_6half_tENS5_IJlSB_lEEESI_SJ_NS4_8TiledMMAINS4_8MMA_AtomIJNS4_20SM100_MMA_F16BF16_SSISI_SI_fLi128ELi128ELNS4_4UMMA5MajorE0ELSO_0ELNSN_7ScaleInE0ELSP_0EEEEEENS4_6LayoutINS5_IJSB_SB_SB_EEENS5_IJNSA_ILi0EEESU_SU_EEEEENS5_IJNS4_10UnderscoreESX_SX_EEEEENS4_23SM90_TMA_LOAD_MULTICASTENS4_14ComposedLayoutINS4_7SwizzleILi3ELi4ELi3EEENS4_18smem_ptr_flag_bitsILi16EEENSS_INS5_IJNSA_ILi8EEESG_EEENS5_IJSG_SB_EEEEEEEvNS4_8identityENS4_13SM90_TMA_LOADES1A_vS1B_EENS_8epilogue10collective18CollectiveEpilogueINS1E_23Sm100TmaWarpSpecializedILi4ELi2ELi32ELb1ELb0EEEJSH_NS5_IJNSS_ISF_SB_EENSS_INSA_ILi32EEESB_EEEEESI_SJ_SI_SJ_NS1E_6fusion15FusionCallbacksIS1I_NS1N_17LinearCombinationISI_fSI_fLNS_15FloatRoundStyleE2EEESH_S1M_JEEENS4_5SM1004TMEM4LOAD26SM100_TMEM_LOAD_32dp32b32xES1C_NS11_INS12_ILi2ELi4ELi3EEES15_NSS_INS5_IJS16_S1K_EEENS5_IJS1K_SB_EEEEEEENS4_39AutoVectorizingCopyWithAssumedAlignmentILi128EEENS4_14SM90_TMA_STOREES21_S23_S23_EEEvvEEEEvNT_6ParamsE) ;  /* 0xffffff5c02547950 */ /* 0x000fea0003c3ffff */
.L_x_188:
[----:B------:R-:W-:-:S00]  /*a2b0*/  BRA `(.L_x_188) ;  /* 0xfffffffc00fc7947 */ /* 0x000fc0000383ffff */
[----:B------:R-:W-:-:S00]  /*a2c0*/  NOP ;  /* 0x0000000000007918 */ /* 0x000fc00000000000 */
        /* <DEDUP_REMOVED lines=11> */
.L_x_189:


//--------------------- .nv.global.init           --------------------------
	.section	.nv.global.init,"aw",@progbits
.nv.global.init:
	.type		$str$27,@object
	.size		$str$27,($str$28 - $str$27)
$str$27:
        /*0000*/ 	.byte	0x28, 0x61, 0x64, 0x64, 0x72, 0x65, 0x73, 0x73, 0x20, 0x26, 0x20, 0x6d, 0x61, 0x73, 0x6b, 0x29
        /*0010*/ 	.byte	0x20, 0x3d, 0x3d, 0x20, 0x30, 0x00
	.type		$str$28,@object
	.size		$str$28,($str$26 - $str$28)
$str$28:
        /*0016*/ 	.byte	0x2f, 0x74, 0x6d, 0x70, 0x2f, 0x63, 0x75, 0x74, 0x6c, 0x61, 0x73, 0x73, 0x5f, 0x73, 0x77, 0x65
        /*0026*/ 	.byte	0x65, 0x70, 0x5f, 0x73, 0x72, 0x63, 0x2f, 0x69, 0x6e, 0x63, 0x6c, 0x75, 0x64, 0x65, 0x2f, 0x63
        /*0036*/ 	.byte	0x75, 0x74, 0x65, 0x2f, 0x70, 0x6f, 0x69, 0x6e, 0x74, 0x65, 0x72, 0x5f, 0x66, 0x6c, 0x61, 0x67
        /*0046*/ 	.byte	0x67, 0x65, 0x64, 0x2e, 0x68, 0x70, 0x70, 0x00
	.type		$str$26,@object
	.size		$str$26,($str$25 - $str$26)
$str$26:
        /*004e*/ 	.byte	0x2f, 0x74, 0x6d, 0x70, 0x2f, 0x63, 0x75, 0x74, 0x6c, 0x61, 0x73, 0x73, 0x5f, 0x73, 0x77, 0x65
        /*005e*/ 	.byte	0x65, 0x70, 0x5f, 0x73, 0x72, 0x63, 0x2f, 0x69, 0x6e, 0x63, 0x6c, 0x75, 0x64, 0x65, 0x2f, 0x63
        /*006e*/ 	.byte	0x75, 0x74, 0x65, 0x2f, 0x61, 0x74, 0x6f, 0x6d, 0x2f, 0x63, 0x6f, 0x70, 0x79, 0x5f, 0x74, 0x72
        /*007e*/ 	.byte	0x61, 0x69, 0x74, 0x73, 0x5f, 0x73, 0x6d, 0x31, 0x30, 0x30, 0x2e, 0x68, 0x70, 0x70, 0x00
	.type		$str$25,@object
	.size		$str$25,(__unnamed_1 - $str$25)
$str$25:
        /*008d*/ 	.byte	0x28, 0x28, 0x75, 0x69, 0x6e, 0x74, 0x33, 0x32, 0x5f, 0x74, 0x28, 0x74, 0x68, 0x72, 0x65, 0x61
        /*009d*/ 	.byte	0x64, 0x49, 0x64, 0x78, 0x2e, 0x78, 0x29, 0x20, 0x2f, 0x20, 0x33, 0x32, 0x29, 0x20, 0x25, 0x20
        /*00ad*/ 	.byte	0x34, 0x29, 0x20, 0x3d, 0x3d, 0x20, 0x28, 0x28, 0x28, 0x74, 0x6d, 0x65, 0x6d, 0x5f, 0x61, 0x64
        /*00bd*/ 	.byte	0x64, 0x72, 0x20, 0x3e, 0x3e, 0x20, 0x31, 0x36, 0x29, 0x20, 0x2f, 0x20, 0x33, 0x32, 0x29, 0x20
        /*00cd*/ 	.byte	0x25, 0x20, 0x34, 0x29, 0x00
	.type		__unnamed_1,@object
	.size		__unnamed_1,(__unnamed_2 - __unnamed_1)
__unnamed_1:
        /*00d2*/ 	.byte	0x61, 0x75, 0x74, 0x6f, 0x20, 0x63, 0x75, 0x74, 0x65, 0x3a, 0x3a, 0x61, 0x73, 0x5f, 0x70, 0x6f
        /* <DEDUP_REMOVED lines=24> */
        /*0262*/ 	.byte	0x3e, 0x3e, 0x3e, 0x3e, 0x5d, 0x00
	.type		__unnamed_2,@object
	.size		__unnamed_2,(.L_2 - __unnamed_2)
__unnamed_2:
        /* <DEDUP_REMOVED lines=42> */
        /*0508*/ 	.byte	0x3e, 0x3e, 0x5d, 0x00
.L_2:


//--------------------- .nv.shared._ZN7cutlass13device_kernelINS_4gemm6kernel13GemmUniversalIN4cute5tupleIJiiiiEEENS1_10collective13CollectiveMmaINS1_35MainloopSm100TmaUmmaWarpSpecializedILi6ELi2ELi4ENS5_IJNS4_1CILi1EEENSA_ILi4EEESB_EEEEENS5_IJNSA_ILi128EEESF_NSA_ILi64EEEEEENS_6half_tENS5_IJlSB_lEEESI_SJ_NS4_8TiledMMAINS4_8MMA_AtomIJNS4_20SM100_MMA_F16BF16_SSISI_SI_fLi128ELi128ELNS4_4UMMA5MajorE0ELSO_0ELNSN_7ScaleInE0ELSP_0EEEEEENS4_6LayoutINS5_IJSB_SB_SB_EEENS5_IJNSA_ILi0EEESU_SU_EEEEENS5_IJNS4_10UnderscoreESX_SX_EEEEENS4_23SM90_TMA_LOAD_MULTICASTENS4_14ComposedLayoutINS4_7SwizzleILi3ELi4ELi3EEENS4_18smem_ptr_flag_bitsILi16EEENSS_INS5_IJNSA_ILi8EEESG_EEENS5_IJSG_SB_EEEEEEEvNS4_8identityENS4_13SM90_TMA_LOADES1A_vS1B_EENS_8epilogue10collective18CollectiveEpilogueINS1E_23Sm100TmaWarpSpecializedILi4ELi2ELi32ELb1ELb0EEEJSH_NS5_IJNSS_ISF_SB_EENSS_INSA_ILi32EEESB_EEEEESI_SJ_SI_SJ_NS1E_6fusion15FusionCallbacksIS1I_NS1N_17LinearCombinationISI_fSI_fLNS_15FloatRoundStyleE2EEESH_S1M_JEEENS4_5SM1004TMEM4LOAD26SM100_TMEM_LOAD_32dp32b32xES1C_NS11_INS12_ILi2ELi4ELi3EEES15_NSS_INS5_IJS16_S1K_EEENS5_IJS1K_SB_EEEEEEENS4_39AutoVectorizingCopyWithAssumedAlignmentILi128EEENS4_14SM90_TMA_STOREES21_S23_S23_EEEvvEEEEvNT_6ParamsE --------------------------
	.section	.nv.shared._ZN7cutlass13device_kernelINS_4gemm6kernel13GemmUniversalIN4cute5tupleIJiiiiEEENS1_10collective13CollectiveMmaINS1_35MainloopSm100TmaUmmaWarpSpecializedILi6ELi2ELi4ENS5_IJNS4_1CILi1EEENSA_ILi4EEESB_EEEEENS5_IJNSA_ILi128EEESF_NSA_ILi64EEEEEENS_6half_tENS5_IJlSB_lEEESI_SJ_NS4_8TiledMMAINS4_8MMA_AtomIJNS4_20SM100_MMA_F16BF16_SSISI_SI_fLi128ELi128ELNS4_4UMMA5MajorE0ELSO_0ELNSN_7ScaleInE0ELSP_0EEEEEENS4_6LayoutINS5_IJSB_SB_SB_EEENS5_IJNSA_ILi0EEESU_SU_EEEEENS5_IJNS4_10UnderscoreESX_SX_EEEEENS4_23SM90_TMA_LOAD_MULTICASTENS4_14ComposedLayoutINS4_7SwizzleILi3ELi4ELi3EEENS4_18smem_ptr_flag_bitsILi16EEENSS_INS5_IJNSA_ILi8EEESG_EEENS5_IJSG_SB_EEEEEEEvNS4_8identityENS4_13SM90_TMA_LOADES1A_vS1B_EENS_8epilogue10collective18CollectiveEpilogueINS1E_23Sm100TmaWarpSpecializedILi4ELi2ELi32ELb1ELb0EEEJSH_NS5_IJNSS_ISF_SB_EENSS_INSA_ILi32EEESB_EEEEESI_SJ_SI_SJ_NS1E_6fusion15FusionCallbacksIS1I_NS1N_17LinearCombinationISI_fSI_fLNS_15FloatRoundStyleE2EEESH_S1M_JEEENS4_5SM1004TMEM4LOAD26SM100_TMEM_LOAD_32dp32b32xES1C_NS11_INS12_ILi2ELi4ELi3EEES15_NSS_INS5_IJS16_S1K_EEENS5_IJS1K_SB_EEEEEEENS4_39AutoVectorizingCopyWithAssumedAlignmentILi128EEENS4_14SM90_TMA_STOREES21_S23_S23_EEEvvEEEEvNT_6ParamsE,"aw",@nobits
	.sectionflags	@""
	.align	16
	.zero		1024


//--------------------- .nv.shared.reserved.0     --------------------------
	.section	.nv.shared.reserved.0,"aw",@nobits
	.weak		__nv_reservedSMEM_offset_0_alias
	.size		__nv_reservedSMEM_offset_0_alias, 0, 64
	.other		__nv_reservedSMEM_offset_0_alias,@"STO_CUDA_RESERVED_SHARED STV_DEFAULT"
__nv_reservedSMEM_offset_0_alias:
	.zero		0
.nv.shared.reserved.0:
	.zero		64
	.weak		__nv_reservedSMEM_tcgen05_partition
	.type		__nv_reservedSMEM_tcgen05_partition,@object
	.size		__nv_reservedSMEM_tcgen05_partition,(.L_0 - __nv_reservedSMEM_tcgen05_partition)
__nv_reservedSMEM_tcgen05_partition:
	.zero		32
.L_0:


//--------------------- .nv.global                --------------------------
	.section	.nv.global,"aw",@nobits
.nv.global:
	.type		_ZN40_INTERNAL_e166c503_4_k_cu_a52f5c23_311664cute1_E,@object
	.size		_ZN40_INTERNAL_e166c503_4_k_cu_a52f5c23_311664cute1_E,(_ZN40_INTERNAL_e166c503_4_k_cu_a52f5c23_311664cuda3std3__45__cpo6cbeginE - _ZN40_INTERNAL_e166c503_4_k_cu_a52f5c23_311664cute1_E)
_ZN40_INTERNAL_e166c503_4_k_cu_a52f5c23_311664cute1_E:
	.zero		1
	.type		_ZN40_INTERNAL_e166c503_4_k_cu_a52f5c23_311664cuda3std3__45__cpo6cbeginE,@object
	.size		_ZN40_INTERNAL_e166c503_4_k_cu_a52f5c23_311664cuda3std3__45__cpo6cbeginE,(_ZN40_INTERNAL_e166c503_4_k_cu_a52f5c23_311664cuda3std3__48in_placeE - _ZN40_INTERNAL_e166c503_4_k_cu_a52f5c23_311664cuda3std3__45__cpo6cbeginE)
_ZN40_INTERNAL_e166c503_4_k_cu_a52f5c23_311664cuda3std3__45__cpo6cbeginE:
	.zero		1
	.type		_ZN40_INTERNAL_e166c503_4_k_cu_a52f5c23_311664cuda3std3__48in_placeE,@object
	.size		_ZN40_INTERNAL_e166c503_4_k_cu_a52f5c23_311664cuda3std3__48in_placeE,(_ZN40_INTERNAL_e166c503_4_k_cu_a52f5c23_311664cuda3std6ranges3__45__cpo9iter_moveE - _ZN40_INTERNAL_e166c503_4_k_cu_a52f5c23_311664cuda3std3__48in_placeE)
_ZN40_INTERNAL_e166c503_4_k_cu_a52f5c23_311664cuda3std3__48in_placeE:
	.zero		1
	.type		_ZN40_INTERNAL_e166c503_4_k_cu_a52f5c23_311664cuda3std6ranges3__45__cpo9iter_moveE,@object
	.size		_ZN40_INTERNAL_e166c503_4_k_cu_a52f5c23_311664cuda3std6ranges3__45__cpo9iter_moveE,(_ZN40_INTERNAL_e166c503_4_k_cu_a52f5c23_311664cuda3std3__45__cpo5beginE - _ZN40_INTERNAL_e166c503_4_k_cu_a52f5c23_311664cuda3std6ranges3__45__cpo9iter_moveE)
_ZN40_INTERNAL_e166c503_4_k_cu_a52f5c23_311664cuda3std6ranges3__45__cpo9iter_moveE:
	.zero		1
	.type		_ZN40_INTERNAL_e166c503_4_k_cu_a52f5c23_311664cuda3std3__45__cpo5beginE,@object
	.size		_ZN40_INTERNAL_e166c503_4_k_cu_a52f5c23_311664cuda3std3__45__cpo5beginE,(_ZN40_INTERNAL_e166c503_4_k_cu_a52f5c23_311664cuda3std3__442_GLOBAL__N__e166c503_4_k_cu_a52f5c23_311666ignoreE - _ZN40_INTERNAL_e166c503_4_k_cu_a52f5c23_311664cuda3std3__45__cpo5beginE)
_ZN40_INTERNAL_e166c503_4_k_cu_a52f5c23_311664cuda3std3__45__cpo5beginE:
	.zero		1
	.type		_ZN40_INTERNAL_e166c503_4_k_cu_a52f5c23_311664cuda3std3__442_GLOBAL__N__e166c503_4_k_cu_a52f5c23_311666ignoreE,@object
	.size		_ZN40_INTERNAL_e166c503_4_k_cu_a52f5c23_311664cuda3std3__442_GLOBAL__N__e166c503_4_k_cu_a52f5c23_311666ignoreE,(_ZN40_INTERNAL_e166c503_4_k_cu_a52f5c23_311664cute7productE - _ZN40_INTERNAL_e166c503_4_k_cu_a52f5c23_311664cuda3std3__442_GLOBAL__N__e166c503_4_k_cu_a52f5c23_311666ignoreE)
_ZN40_INTERNAL_e166c503_4_k_cu_a52f5c23_311664cuda3std3__442_GLOBAL__N__e166c503_4_k_cu_a52f5c23_311666ignoreE:
	.zero		1
	.type		_ZN40_INTERNAL_e166c503_4_k_cu_a52f5c23_311664cute7productE,@object
	.size		_ZN40_INTERNAL_e166c503_4_k_cu_a52f5c23_311664cute7productE,(_ZN40_INTERNAL_e166c503_4_k_cu_a52f5c23_311664cuda3std3__45__cpo3endE - _ZN40_INTERNAL_e166c503_4_k_cu_a52f5c23_311664cute7productE)
_ZN40_INTERNAL_e166c503_4_k_cu_a52f5c23_311664cute7productE:
	.zero		1
	.type		_ZN40_INTERNAL_e166c503_4_k_cu_a52f5c23_311664cuda3std3__45__cpo3endE,@object
	.size		_ZN40_INTERNAL_e166c503_4_k_cu_a52f5c23_311664cuda3std3__45__cpo3endE,(_ZN40_INTERNAL_e166c503_4_k_cu_a52f5c23_311664cuda3std3__419piecewise_constructE - _ZN40_INTERNAL_e166c503_4_k_cu_a52f5c23_311664cuda3std3__45__cpo3endE)
_ZN40_INTERNAL_e166c503_4_k_cu_a52f5c23_311664cuda3std3__45__cpo3endE:
	.zero		1
	.type		_ZN40_INTERNAL_e166c503_4_k_cu_a52f5c23_311664cuda3std3__419piecewise_constructE,@object
	.size		_ZN40_INTERNAL_e166c503_4_k_cu_a52f5c23_311664cuda3std3__419piecewise_constructE,(_ZN40_INTERNAL_e166c503_4_k_cu_a52f5c23_311664cuda3std3__45__cpo4cendE - _ZN40_INTERNAL_e166c503_4_k_cu_a52f5c23_311664cuda3std3__419piecewise_constructE)
_ZN40_INTERNAL_e166c503_4_k_cu_a52f5c23_311664cuda3std3__419piecewise_constructE:
	.zero		1
	.type		_ZN40_INTERNAL_e166c503_4_k_cu_a52f5c23_311664cuda3std3__45__cpo4cendE,@object
	.size		_ZN40_INTERNAL_e166c503_4_k_cu_a52f5c23_311664cuda3std3__45__cpo4cendE,(_ZN40_INTERNAL_e166c503_4_k_cu_a52f5c23_311664cuda3std6ranges3__45__cpo4swapE - _ZN40_INTERNAL_e166c503_4_k_cu_a52f5c23_311664cuda3std3__45__cpo4cendE)
_ZN40_INTERNAL_e166c503_4_k_cu_a52f5c23_311664cuda3std3__45__cpo4cendE:
	.zero		1
	.type		_ZN40_INTERNAL_e166c503_4_k_cu_a52f5c23_311664cuda3std6ranges3__45__cpo4swapE,@object
	.size		_ZN40_INTERNAL_e166c503_4_k_cu_a52f5c23_311664cuda3std6ranges3__45__cpo4swapE,(.L_10 - _ZN40_INTERNAL_e166c503_4_k_cu_a52f5c23_311664cuda3std6ranges3__45__cpo4swapE)
_ZN40_INTERNAL_e166c503_4_k_cu_a52f5c23_311664cuda3std6ranges3__45__cpo4swapE:
	.zero		1
.L_10:


//--------------------- .nv.constant0._ZN7cutlass13device_kernelINS_4gemm6kernel13GemmUniversalIN4cute5tupleIJiiiiEEENS1_10collective13CollectiveMmaINS1_35MainloopSm100TmaUmmaWarpSpecializedILi6ELi2ELi4ENS5_IJNS4_1CILi1EEENSA_ILi4EEESB_EEEEENS5_IJNSA_ILi128EEESF_NSA_ILi64EEEEEENS_6half_tENS5_IJlSB_lEEESI_SJ_NS4_8TiledMMAINS4_8MMA_AtomIJNS4_20SM100_MMA_F16BF16_SSISI_SI_fLi128ELi128ELNS4_4UMMA5MajorE0ELSO_0ELNSN_7ScaleInE0ELSP_0EEEEEENS4_6LayoutINS5_IJSB_SB_SB_EEENS5_IJNSA_ILi0EEESU_SU_EEEEENS5_IJNS4_10UnderscoreESX_SX_EEEEENS4_23SM90_TMA_LOAD_MULTICASTENS4_14ComposedLayoutINS4_7SwizzleILi3ELi4ELi3EEENS4_18smem_ptr_flag_bitsILi16EEENSS_INS5_IJNSA_ILi8EEESG_EEENS5_IJSG_SB_EEEEEEEvNS4_8identityENS4_13SM90_TMA_LOADES1A_vS1B_EENS_8epilogue10collective18CollectiveEpilogueINS1E_23Sm100TmaWarpSpecializedILi4ELi2ELi32ELb1ELb0EEEJSH_NS5_IJNSS_ISF_SB_EENSS_INSA_ILi32EEESB_EEEEESI_SJ_SI_SJ_NS1E_6fusion15FusionCallbacksIS1I_NS1N_17LinearCombinationISI_fSI_fLNS_15FloatRoundStyleE2EEESH_S1M_JEEENS4_5SM1004TMEM4LOAD26SM100_TMEM_LOAD_32dp32b32xES1C_NS11_INS12_ILi2ELi4ELi3EEES15_NSS_INS5_IJS16_S1K_EEENS5_IJS1K_SB_EEEEEEENS4_39AutoVectorizingCopyWithAssumedAlignmentILi128EEENS4_14SM90_TMA_STOREES21_S23_S23_EEEvvEEEEvNT_6ParamsE --------------------------
	.section	.nv.constant0._ZN7cutlass13device_kernelINS_4gemm6kernel13GemmUniversalIN4cute5tupleIJiiiiEEENS1_10collective13CollectiveMmaINS1_35MainloopSm100TmaUmmaWarpSpecializedILi6ELi2ELi4ENS5_IJNS4_1CILi1EEENSA_ILi4EEESB_EEEEENS5_IJNSA_ILi128EEESF_NSA_ILi64EEEEEENS_6half_tENS5_IJlSB_lEEESI_SJ_NS4_8TiledMMAINS4_8MMA_AtomIJNS4_20SM100_MMA_F16BF16_SSISI_SI_fLi128ELi128ELNS4_4UMMA5MajorE0ELSO_0ELNSN_7ScaleInE0ELSP_0EEEEEENS4_6LayoutINS5_IJSB_SB_SB_EEENS5_IJNSA_ILi0EEESU_SU_EEEEENS5_IJNS4_10UnderscoreESX_SX_EEEEENS4_23SM90_TMA_LOAD_MULTICASTENS4_14ComposedLayoutINS4_7SwizzleILi3ELi4ELi3EEENS4_18smem_ptr_flag_bitsILi16EEENSS_INS5_IJNSA_ILi8EEESG_EEENS5_IJSG_SB_EEEEEEEvNS4_8identityENS4_13SM90_TMA_LOADES1A_vS1B_EENS_8epilogue10collective18CollectiveEpilogueINS1E_23Sm100TmaWarpSpecializedILi4ELi2ELi32ELb1ELb0EEEJSH_NS5_IJNSS_ISF_SB_EENSS_INSA_ILi32EEESB_EEEEESI_SJ_SI_SJ_NS1E_6fusion15FusionCallbacksIS1I_NS1N_17LinearCombinationISI_fSI_fLNS_15FloatRoundStyleE2EEESH_S1M_JEEENS4_5SM1004TMEM4LOAD26SM100_TMEM_LOAD_32dp32b32xES1C_NS11_INS12_ILi2ELi4ELi3EEES15_NSS_INS5_IJS16_S1K_EEENS5_IJS1K_SB_EEEEEEENS4_39AutoVectorizingCopyWithAssumedAlignmentILi128EEENS4_14SM90_TMA_STOREES21_S23_S23_EEEvvEEEEvNT_6ParamsE,"a",@progbits
	.sectionflags	@""
	.align	4
.nv.constant0._ZN7cutlass13device_kernelINS_4gemm6kernel13GemmUniversalIN4cute5tupleIJiiiiEEENS1_10collective13CollectiveMmaINS1_35MainloopSm100TmaUmmaWarpSpecializedILi6ELi2ELi4ENS5_IJNS4_1CILi1EEENSA_ILi4EEESB_EEEEENS5_IJNSA_ILi128EEESF_NSA_ILi64EEEEEENS_6half_tENS5_IJlSB_lEEESI_SJ_NS4_8TiledMMAINS4_8MMA_AtomIJNS4_20SM100_MMA_F16BF16_SSISI_SI_fLi128ELi128ELNS4_4UMMA5MajorE0ELSO_0ELNSN_7ScaleInE0ELSP_0EEEEEENS4_6LayoutINS5_IJSB_SB_SB_EEENS5_IJNSA_ILi0EEESU_SU_EEEEENS5_IJNS4_10UnderscoreESX_SX_EEEEENS4_23SM90_TMA_LOAD_MULTICASTENS4_14ComposedLayoutINS4_7SwizzleILi3ELi4ELi3EEENS4_18smem_ptr_flag_bitsILi16EEENSS_INS5_IJNSA_ILi8EEESG_EEENS5_IJSG_SB_EEEEEEEvNS4_8identityENS4_13SM90_TMA_LOADES1A_vS1B_EENS_8epilogue10collective18CollectiveEpilogueINS1E_23Sm100TmaWarpSpecializedILi4ELi2ELi32ELb1ELb0EEEJSH_NS5_IJNSS_ISF_SB_EENSS_INSA_ILi32EEESB_EEEEESI_SJ_SI_SJ_NS1E_6fusion15FusionCallbacksIS1I_NS1N_17LinearCombinationISI_fSI_fLNS_15FloatRoundStyleE2EEESH_S1M_JEEENS4_5SM1004TMEM4LOAD26SM100_TMEM_LOAD_32dp32b32xES1C_NS11_INS12_ILi2ELi4ELi3EEES15_NSS_INS5_IJS16_S1K_EEENS5_IJS1K_SB_EEEEEEENS4_39AutoVectorizingCopyWithAssumedAlignmentILi128EEENS4_14SM90_TMA_STOREES21_S23_S23_EEEvvEEEEvNT_6ParamsE:
	.zero		2944


//--------------------- SYMBOLS --------------------------

	.type		.nv.reservedSmem.offset0,@object
	.size		.nv.reservedSmem.offset0,0x4
	.type		.nv.reservedSmem.cap,@object
	.size		.nv.reservedSmem.cap,0x4
	.type		__assertfail,@function
